//
// Generated by NVIDIA NVVM Compiler
//
// Compiler Build ID: CL-36424714
// Cuda compilation tools, release 13.0, V13.0.88
// Based on NVVM 20.0.0
//

.version 9.0
.target sm_100
.address_size 64

	// .globl	_Z29gpu_tfm_lanczos2_arb_2dly_hmcPfS_iiPKfS1_PKiS3_S1_S1_S1_iiiiS1_S1_S1_f
// _ZZ29gpu_tfm_lanczos2_arb_2dly_hmcPfS_iiPKfS1_PKiS3_S1_S1_S1_iiiiS1_S1_S1_fE15lanczos_window2 has been demoted
.global .align 4 .b8 __cudart_i2opi_f[24] = {65, 144, 67, 60, 153, 149, 98, 219, 192, 221, 52, 245, 209, 87, 39, 252, 41, 21, 68, 78, 110, 131, 249, 162};

.visible .entry _Z29gpu_tfm_lanczos2_arb_2dly_hmcPfS_iiPKfS1_PKiS3_S1_S1_S1_iiiiS1_S1_S1_f(
	.param .u64 .ptr .align 1 _Z29gpu_tfm_lanczos2_arb_2dly_hmcPfS_iiPKfS1_PKiS3_S1_S1_S1_iiiiS1_S1_S1_f_param_0,
	.param .u64 .ptr .align 1 _Z29gpu_tfm_lanczos2_arb_2dly_hmcPfS_iiPKfS1_PKiS3_S1_S1_S1_iiiiS1_S1_S1_f_param_1,
	.param .u32 _Z29gpu_tfm_lanczos2_arb_2dly_hmcPfS_iiPKfS1_PKiS3_S1_S1_S1_iiiiS1_S1_S1_f_param_2,
	.param .u32 _Z29gpu_tfm_lanczos2_arb_2dly_hmcPfS_iiPKfS1_PKiS3_S1_S1_S1_iiiiS1_S1_S1_f_param_3,
	.param .u64 .ptr .align 1 _Z29gpu_tfm_lanczos2_arb_2dly_hmcPfS_iiPKfS1_PKiS3_S1_S1_S1_iiiiS1_S1_S1_f_param_4,
	.param .u64 .ptr .align 1 _Z29gpu_tfm_lanczos2_arb_2dly_hmcPfS_iiPKfS1_PKiS3_S1_S1_S1_iiiiS1_S1_S1_f_param_5,
	.param .u64 .ptr .align 1 _Z29gpu_tfm_lanczos2_arb_2dly_hmcPfS_iiPKfS1_PKiS3_S1_S1_S1_iiiiS1_S1_S1_f_param_6,
	.param .u64 .ptr .align 1 _Z29gpu_tfm_lanczos2_arb_2dly_hmcPfS_iiPKfS1_PKiS3_S1_S1_S1_iiiiS1_S1_S1_f_param_7,
	.param .u64 .ptr .align 1 _Z29gpu_tfm_lanczos2_arb_2dly_hmcPfS_iiPKfS1_PKiS3_S1_S1_S1_iiiiS1_S1_S1_f_param_8,
	.param .u64 .ptr .align 1 _Z29gpu_tfm_lanczos2_arb_2dly_hmcPfS_iiPKfS1_PKiS3_S1_S1_S1_iiiiS1_S1_S1_f_param_9,
	.param .u64 .ptr .align 1 _Z29gpu_tfm_lanczos2_arb_2dly_hmcPfS_iiPKfS1_PKiS3_S1_S1_S1_iiiiS1_S1_S1_f_param_10,
	.param .u32 _Z29gpu_tfm_lanczos2_arb_2dly_hmcPfS_iiPKfS1_PKiS3_S1_S1_S1_iiiiS1_S1_S1_f_param_11,
	.param .u32 _Z29gpu_tfm_lanczos2_arb_2dly_hmcPfS_iiPKfS1_PKiS3_S1_S1_S1_iiiiS1_S1_S1_f_param_12,
	.param .u32 _Z29gpu_tfm_lanczos2_arb_2dly_hmcPfS_iiPKfS1_PKiS3_S1_S1_S1_iiiiS1_S1_S1_f_param_13,
	.param .u32 _Z29gpu_tfm_lanczos2_arb_2dly_hmcPfS_iiPKfS1_PKiS3_S1_S1_S1_iiiiS1_S1_S1_f_param_14,
	.param .u64 .ptr .align 1 _Z29gpu_tfm_lanczos2_arb_2dly_hmcPfS_iiPKfS1_PKiS3_S1_S1_S1_iiiiS1_S1_S1_f_param_15,
	.param .u64 .ptr .align 1 _Z29gpu_tfm_lanczos2_arb_2dly_hmcPfS_iiPKfS1_PKiS3_S1_S1_S1_iiiiS1_S1_S1_f_param_16,
	.param .u64 .ptr .align 1 _Z29gpu_tfm_lanczos2_arb_2dly_hmcPfS_iiPKfS1_PKiS3_S1_S1_S1_iiiiS1_S1_S1_f_param_17,
	.param .f32 _Z29gpu_tfm_lanczos2_arb_2dly_hmcPfS_iiPKfS1_PKiS3_S1_S1_S1_iiiiS1_S1_S1_f_param_18
)
{
	.local .align 4 .b8 	__local_depot0[28];
	.reg .b64 	%SP;
	.reg .b64 	%SPL;
	.reg .pred 	%p<66>;
	.reg .b32 	%r<328>;
	.reg .b32 	%f<547>;
	.reg .b64 	%rd<213>;
	.reg .b64 	%fd<11>;
	// demoted variable
	.shared .align 4 .b8 _ZZ29gpu_tfm_lanczos2_arb_2dly_hmcPfS_iiPKfS1_PKiS3_S1_S1_S1_iiiiS1_S1_S1_fE15lanczos_window2[4004];
	mov.u64 	%SPL, __local_depot0;
	ld.param.u64 	%rd21, [_Z29gpu_tfm_lanczos2_arb_2dly_hmcPfS_iiPKfS1_PKiS3_S1_S1_S1_iiiiS1_S1_S1_f_param_0];
	ld.param.u64 	%rd22, [_Z29gpu_tfm_lanczos2_arb_2dly_hmcPfS_iiPKfS1_PKiS3_S1_S1_S1_iiiiS1_S1_S1_f_param_1];
	ld.param.u32 	%r80, [_Z29gpu_tfm_lanczos2_arb_2dly_hmcPfS_iiPKfS1_PKiS3_S1_S1_S1_iiiiS1_S1_S1_f_param_2];
	ld.param.u32 	%r81, [_Z29gpu_tfm_lanczos2_arb_2dly_hmcPfS_iiPKfS1_PKiS3_S1_S1_S1_iiiiS1_S1_S1_f_param_3];
	ld.param.u64 	%rd31, [_Z29gpu_tfm_lanczos2_arb_2dly_hmcPfS_iiPKfS1_PKiS3_S1_S1_S1_iiiiS1_S1_S1_f_param_4];
	ld.param.u64 	%rd32, [_Z29gpu_tfm_lanczos2_arb_2dly_hmcPfS_iiPKfS1_PKiS3_S1_S1_S1_iiiiS1_S1_S1_f_param_5];
	ld.param.f32 	%f73, [_Z29gpu_tfm_lanczos2_arb_2dly_hmcPfS_iiPKfS1_PKiS3_S1_S1_S1_iiiiS1_S1_S1_f_param_18];
	cvta.to.global.u64 	%rd1, %rd32;
	cvta.to.global.u64 	%rd2, %rd31;
	cvta.to.global.u64 	%rd3, %rd22;
	cvta.to.global.u64 	%rd4, %rd21;
	add.u64 	%rd5, %SPL, 0;
	add.u64 	%rd6, %SPL, 0;
	mov.u32 	%r1, %tid.x;
	setp.gt.u32 	%p3, %r1, 1000;
	@%p3 bra 	$L__BB0_24;
	cvt.f64.f32 	%fd1, %f73;
	mov.u32 	%r2, %ntid.x;
	mov.u32 	%r139, _ZZ29gpu_tfm_lanczos2_arb_2dly_hmcPfS_iiPKfS1_PKiS3_S1_S1_S1_iiiiS1_S1_S1_fE15lanczos_window2;
	mov.u32 	%r300, %r1;
$L__BB0_2:
	shl.b32 	%r86, %r300, 1;
	cvt.rn.f64.u32 	%fd2, %r86;
	mul.f64 	%fd3, %fd1, %fd2;
	div.rn.f64 	%fd4, %fd3, 0d408F400000000000;
	sub.f64 	%fd5, %fd4, %fd1;
	cvt.rn.f32.f64 	%f1, %fd5;
	abs.f32 	%f2, %f1;
	setp.leu.f32 	%p4, %f2, %f73;
	@%p4 bra 	$L__BB0_4;
	shl.b32 	%r138, %r300, 2;
	add.s32 	%r140, %r139, %r138;
	mov.b32 	%r141, 0;
	st.shared.u32 	[%r140], %r141;
	bra.uni 	$L__BB0_23;
$L__BB0_4:
	cvt.f64.f32 	%fd6, %f2;
	setp.geu.f64 	%p5, %fd6, 0d3E7AD7F29ABCAF48;
	@%p5 bra 	$L__BB0_6;
	shl.b32 	%r134, %r300, 2;
	add.s32 	%r136, %r139, %r134;
	mov.b32 	%r137, 1065353216;
	st.shared.u32 	[%r136], %r137;
	bra.uni 	$L__BB0_23;
$L__BB0_6:
	mul.f32 	%f3, %f1, 0f40490FDB;
	div.rn.f32 	%f4, %f3, %f73;
	mul.f32 	%f74, %f4, 0f3F22F983;
	cvt.rni.s32.f32 	%r304, %f74;
	cvt.rn.f32.s32 	%f75, %r304;
	fma.rn.f32 	%f76, %f75, 0fBFC90FDA, %f4;
	fma.rn.f32 	%f77, %f75, 0fB3A22168, %f76;
	fma.rn.f32 	%f515, %f75, 0fA7C234C5, %f77;
	abs.f32 	%f6, %f4;
	setp.ltu.f32 	%p6, %f6, 0f47CE4780;
	@%p6 bra 	$L__BB0_14;
	setp.neu.f32 	%p7, %f6, 0f7F800000;
	@%p7 bra 	$L__BB0_9;
	mov.f32 	%f80, 0f00000000;
	mul.rn.f32 	%f515, %f4, %f80;
	mov.b32 	%r304, 0;
	bra.uni 	$L__BB0_14;
$L__BB0_9:
	mov.b32 	%r5, %f4;
	mov.b64 	%rd211, 0;
	mov.b32 	%r301, 0;
$L__BB0_10:
	.pragma "nounroll";
	mul.wide.u32 	%rd36, %r301, 4;
	mov.u64 	%rd37, __cudart_i2opi_f;
	add.s64 	%rd38, %rd37, %rd36;
	ld.global.nc.u32 	%r88, [%rd38];
	shl.b32 	%r89, %r5, 8;
	or.b32  	%r90, %r89, -2147483648;
	mad.wide.u32 	%rd39, %r88, %r90, %rd211;
	shr.u64 	%rd211, %rd39, 32;
	add.s64 	%rd40, %rd6, %rd36;
	st.local.u32 	[%rd40], %rd39;
	add.s32 	%r301, %r301, 1;
	setp.ne.s32 	%p8, %r301, 6;
	@%p8 bra 	$L__BB0_10;
	shr.u32 	%r91, %r5, 23;
	st.local.u32 	[%rd6+24], %rd211;
	and.b32  	%r8, %r91, 31;
	and.b32  	%r92, %r91, 224;
	add.s32 	%r93, %r92, -128;
	shr.u32 	%r94, %r93, 5;
	mul.wide.u32 	%rd41, %r94, 4;
	sub.s64 	%rd9, %rd6, %rd41;
	ld.local.u32 	%r302, [%rd9+24];
	ld.local.u32 	%r303, [%rd9+20];
	setp.eq.s32 	%p9, %r8, 0;
	@%p9 bra 	$L__BB0_13;
	shf.l.wrap.b32 	%r302, %r303, %r302, %r8;
	ld.local.u32 	%r95, [%rd9+16];
	shf.l.wrap.b32 	%r303, %r95, %r303, %r8;
$L__BB0_13:
	shr.u32 	%r96, %r302, 30;
	shf.l.wrap.b32 	%r97, %r303, %r302, 2;
	shl.b32 	%r98, %r303, 2;
	shr.u32 	%r99, %r97, 31;
	add.s32 	%r100, %r99, %r96;
	neg.s32 	%r101, %r100;
	setp.lt.s32 	%p10, %r5, 0;
	selp.b32 	%r304, %r101, %r100, %p10;
	xor.b32  	%r102, %r97, %r5;
	shr.s32 	%r103, %r97, 31;
	xor.b32  	%r104, %r103, %r97;
	xor.b32  	%r105, %r103, %r98;
	cvt.u64.u32 	%rd42, %r104;
	shl.b64 	%rd43, %rd42, 32;
	cvt.u64.u32 	%rd44, %r105;
	or.b64  	%rd45, %rd43, %rd44;
	cvt.rn.f64.s64 	%fd7, %rd45;
	mul.f64 	%fd8, %fd7, 0d3BF921FB54442D19;
	cvt.rn.f32.f64 	%f78, %fd8;
	neg.f32 	%f79, %f78;
	setp.lt.s32 	%p11, %r102, 0;
	selp.f32 	%f515, %f79, %f78, %p11;
$L__BB0_14:
	mul.rn.f32 	%f81, %f515, %f515;
	and.b32  	%r107, %r304, 1;
	setp.eq.b32 	%p12, %r107, 1;
	selp.f32 	%f82, 0f3F800000, %f515, %p12;
	fma.rn.f32 	%f83, %f81, %f82, 0f00000000;
	fma.rn.f32 	%f84, %f81, 0f37CBAC00, 0fBAB607ED;
	selp.f32 	%f85, %f84, 0fB94D4153, %p12;
	selp.f32 	%f86, 0f3D2AAABB, 0f3C0885E4, %p12;
	fma.rn.f32 	%f87, %f85, %f81, %f86;
	selp.f32 	%f88, 0fBEFFFFFF, 0fBE2AAAA8, %p12;
	fma.rn.f32 	%f89, %f87, %f81, %f88;
	fma.rn.f32 	%f90, %f89, %f83, %f82;
	and.b32  	%r108, %r304, 2;
	setp.eq.s32 	%p13, %r108, 0;
	mov.f32 	%f91, 0f00000000;
	sub.f32 	%f92, %f91, %f90;
	selp.f32 	%f10, %f90, %f92, %p13;
	mul.f32 	%f93, %f3, 0f3F22F983;
	cvt.rni.s32.f32 	%r308, %f93;
	cvt.rn.f32.s32 	%f94, %r308;
	fma.rn.f32 	%f95, %f94, 0fBFC90FDA, %f3;
	fma.rn.f32 	%f96, %f94, 0fB3A22168, %f95;
	fma.rn.f32 	%f516, %f94, 0fA7C234C5, %f96;
	abs.f32 	%f12, %f3;
	setp.ltu.f32 	%p14, %f12, 0f47CE4780;
	@%p14 bra 	$L__BB0_22;
	setp.neu.f32 	%p15, %f12, 0f7F800000;
	@%p15 bra 	$L__BB0_17;
	mov.f32 	%f99, 0f00000000;
	mul.rn.f32 	%f516, %f3, %f99;
	mov.b32 	%r308, 0;
	bra.uni 	$L__BB0_22;
$L__BB0_17:
	mov.b32 	%r18, %f3;
	mov.b64 	%rd212, 0;
	mov.b32 	%r305, 0;
$L__BB0_18:
	.pragma "nounroll";
	mul.wide.u32 	%rd47, %r305, 4;
	mov.u64 	%rd48, __cudart_i2opi_f;
	add.s64 	%rd49, %rd48, %rd47;
	ld.global.nc.u32 	%r110, [%rd49];
	shl.b32 	%r111, %r18, 8;
	or.b32  	%r112, %r111, -2147483648;
	mad.wide.u32 	%rd50, %r110, %r112, %rd212;
	shr.u64 	%rd212, %rd50, 32;
	add.s64 	%rd51, %rd5, %rd47;
	st.local.u32 	[%rd51], %rd50;
	add.s32 	%r305, %r305, 1;
	setp.ne.s32 	%p16, %r305, 6;
	@%p16 bra 	$L__BB0_18;
	shr.u32 	%r113, %r18, 23;
	st.local.u32 	[%rd5+24], %rd212;
	and.b32  	%r21, %r113, 31;
	and.b32  	%r114, %r113, 224;
	add.s32 	%r115, %r114, -128;
	shr.u32 	%r116, %r115, 5;
	mul.wide.u32 	%rd52, %r116, 4;
	sub.s64 	%rd12, %rd5, %rd52;
	ld.local.u32 	%r306, [%rd12+24];
	ld.local.u32 	%r307, [%rd12+20];
	setp.eq.s32 	%p17, %r21, 0;
	@%p17 bra 	$L__BB0_21;
	shf.l.wrap.b32 	%r306, %r307, %r306, %r21;
	ld.local.u32 	%r117, [%rd12+16];
	shf.l.wrap.b32 	%r307, %r117, %r307, %r21;
$L__BB0_21:
	shr.u32 	%r118, %r306, 30;
	shf.l.wrap.b32 	%r119, %r307, %r306, 2;
	shl.b32 	%r120, %r307, 2;
	shr.u32 	%r121, %r119, 31;
	add.s32 	%r122, %r121, %r118;
	neg.s32 	%r123, %r122;
	setp.lt.s32 	%p18, %r18, 0;
	selp.b32 	%r308, %r123, %r122, %p18;
	xor.b32  	%r124, %r119, %r18;
	shr.s32 	%r125, %r119, 31;
	xor.b32  	%r126, %r125, %r119;
	xor.b32  	%r127, %r125, %r120;
	cvt.u64.u32 	%rd53, %r126;
	shl.b64 	%rd54, %rd53, 32;
	cvt.u64.u32 	%rd55, %r127;
	or.b64  	%rd56, %rd54, %rd55;
	cvt.rn.f64.s64 	%fd9, %rd56;
	mul.f64 	%fd10, %fd9, 0d3BF921FB54442D19;
	cvt.rn.f32.f64 	%f97, %fd10;
	neg.f32 	%f98, %f97;
	setp.lt.s32 	%p19, %r124, 0;
	selp.f32 	%f516, %f98, %f97, %p19;
$L__BB0_22:
	mul.rn.f32 	%f100, %f516, %f516;
	and.b32  	%r129, %r308, 1;
	setp.eq.b32 	%p20, %r129, 1;
	selp.f32 	%f101, 0f3F800000, %f516, %p20;
	fma.rn.f32 	%f102, %f100, %f101, 0f00000000;
	fma.rn.f32 	%f103, %f100, 0f37CBAC00, 0fBAB607ED;
	selp.f32 	%f104, %f103, 0fB94D4153, %p20;
	selp.f32 	%f105, 0f3D2AAABB, 0f3C0885E4, %p20;
	fma.rn.f32 	%f106, %f104, %f100, %f105;
	selp.f32 	%f107, 0fBEFFFFFF, 0fBE2AAAA8, %p20;
	fma.rn.f32 	%f108, %f106, %f100, %f107;
	fma.rn.f32 	%f109, %f108, %f102, %f101;
	and.b32  	%r130, %r308, 2;
	setp.eq.s32 	%p21, %r130, 0;
	mov.f32 	%f110, 0f00000000;
	sub.f32 	%f111, %f110, %f109;
	selp.f32 	%f112, %f109, %f111, %p21;
	mul.f32 	%f113, %f73, %f10;
	mul.f32 	%f114, %f113, %f112;
	mul.f32 	%f115, %f3, %f3;
	div.rn.f32 	%f116, %f114, %f115;
	shl.b32 	%r131, %r300, 2;
	add.s32 	%r133, %r139, %r131;
	st.shared.f32 	[%r133], %f116;
$L__BB0_23:
	add.s32 	%r300, %r300, %r2;
	setp.lt.u32 	%p22, %r300, 1001;
	@%p22 bra 	$L__BB0_2;
$L__BB0_24:
	ld.param.u32 	%r294, [_Z29gpu_tfm_lanczos2_arb_2dly_hmcPfS_iiPKfS1_PKiS3_S1_S1_S1_iiiiS1_S1_S1_f_param_11];
	bar.sync 	0;
	mov.u32 	%r142, %ctaid.x;
	mov.u32 	%r31, %ntid.x;
	mad.lo.s32 	%r309, %r142, %r31, %r1;
	setp.ge.s32 	%p23, %r309, %r294;
	@%p23 bra 	$L__BB0_74;
	ld.param.u32 	%r299, [_Z29gpu_tfm_lanczos2_arb_2dly_hmcPfS_iiPKfS1_PKiS3_S1_S1_S1_iiiiS1_S1_S1_f_param_14];
	ld.param.u32 	%r298, [_Z29gpu_tfm_lanczos2_arb_2dly_hmcPfS_iiPKfS1_PKiS3_S1_S1_S1_iiiiS1_S1_S1_f_param_13];
	ld.param.u32 	%r297, [_Z29gpu_tfm_lanczos2_arb_2dly_hmcPfS_iiPKfS1_PKiS3_S1_S1_S1_iiiiS1_S1_S1_f_param_12];
	setp.gt.s32 	%p24, %r81, 0;
	mul.lo.s32 	%r143, %r298, %r297;
	mul.lo.s32 	%r33, %r143, %r299;
	add.f32 	%f16, %f73, %f73;
	mov.u32 	%r144, %nctaid.x;
	mul.lo.s32 	%r34, %r31, %r144;
	@%p24 bra 	$L__BB0_26;
	bra.uni 	$L__BB0_73;
$L__BB0_26:
	ld.param.u64 	%rd209, [_Z29gpu_tfm_lanczos2_arb_2dly_hmcPfS_iiPKfS1_PKiS3_S1_S1_S1_iiiiS1_S1_S1_f_param_16];
	ld.param.u64 	%rd208, [_Z29gpu_tfm_lanczos2_arb_2dly_hmcPfS_iiPKfS1_PKiS3_S1_S1_S1_iiiiS1_S1_S1_f_param_15];
	ld.param.u64 	%rd204, [_Z29gpu_tfm_lanczos2_arb_2dly_hmcPfS_iiPKfS1_PKiS3_S1_S1_S1_iiiiS1_S1_S1_f_param_9];
	ld.param.u64 	%rd203, [_Z29gpu_tfm_lanczos2_arb_2dly_hmcPfS_iiPKfS1_PKiS3_S1_S1_S1_iiiiS1_S1_S1_f_param_8];
	ld.param.u64 	%rd202, [_Z29gpu_tfm_lanczos2_arb_2dly_hmcPfS_iiPKfS1_PKiS3_S1_S1_S1_iiiiS1_S1_S1_f_param_7];
	ld.param.u64 	%rd201, [_Z29gpu_tfm_lanczos2_arb_2dly_hmcPfS_iiPKfS1_PKiS3_S1_S1_S1_iiiiS1_S1_S1_f_param_6];
	cvta.to.global.u64 	%rd13, %rd209;
	cvta.to.global.u64 	%rd14, %rd208;
	cvta.to.global.u64 	%rd15, %rd204;
	cvta.to.global.u64 	%rd16, %rd203;
	cvta.to.global.u64 	%rd17, %rd201;
	cvta.to.global.u64 	%rd18, %rd202;
$L__BB0_27:
	ld.param.u64 	%rd205, [_Z29gpu_tfm_lanczos2_arb_2dly_hmcPfS_iiPKfS1_PKiS3_S1_S1_S1_iiiiS1_S1_S1_f_param_10];
	cvta.to.global.u64 	%rd60, %rd205;
	ld.global.f32 	%f118, [%rd60+4];
	ld.global.f32 	%f17, [%rd60];
	sub.f32 	%f119, %f118, %f17;
	rcp.rn.f32 	%f18, %f119;
	mov.f32 	%f524, 0f00000000;
	mov.b32 	%r310, 0;
	mov.f32 	%f523, %f524;
$L__BB0_28:
	ld.param.u64 	%rd210, [_Z29gpu_tfm_lanczos2_arb_2dly_hmcPfS_iiPKfS1_PKiS3_S1_S1_S1_iiiiS1_S1_S1_f_param_17];
	mul.wide.u32 	%rd61, %r310, 4;
	add.s64 	%rd62, %rd17, %rd61;
	ld.global.u32 	%r147, [%rd62];
	add.s32 	%r148, %r147, -1;
	add.s64 	%rd63, %rd18, %rd61;
	ld.global.u32 	%r149, [%rd63];
	add.s32 	%r150, %r149, -1;
	mad.lo.s32 	%r151, %r33, %r148, %r309;
	mad.lo.s32 	%r152, %r33, %r150, %r309;
	mul.wide.s32 	%rd64, %r151, 4;
	add.s64 	%rd65, %rd16, %rd64;
	ld.global.f32 	%f120, [%rd65];
	mul.wide.s32 	%rd66, %r152, 4;
	add.s64 	%rd67, %rd15, %rd66;
	ld.global.f32 	%f121, [%rd67];
	add.f32 	%f21, %f120, %f121;
	add.s64 	%rd68, %rd16, %rd66;
	ld.global.f32 	%f122, [%rd68];
	add.s64 	%rd69, %rd15, %rd64;
	ld.global.f32 	%f123, [%rd69];
	add.f32 	%f22, %f122, %f123;
	add.s64 	%rd70, %rd14, %rd64;
	ld.global.f32 	%f124, [%rd70];
	add.s64 	%rd71, %rd13, %rd66;
	ld.global.f32 	%f125, [%rd71];
	mul.f32 	%f126, %f124, %f125;
	cvta.to.global.u64 	%rd72, %rd210;
	add.s64 	%rd73, %rd72, %rd61;
	ld.global.f32 	%f127, [%rd73];
	mul.f32 	%f128, %f126, %f127;
	mul.f32 	%f23, %f128, 0f3F000000;
	add.s64 	%rd74, %rd14, %rd66;
	ld.global.f32 	%f129, [%rd74];
	add.s64 	%rd75, %rd13, %rd64;
	ld.global.f32 	%f130, [%rd75];
	mul.f32 	%f131, %f129, %f130;
	mul.f32 	%f132, %f131, %f127;
	mul.f32 	%f24, %f132, 0f3F000000;
	sub.f32 	%f25, %f21, %f17;
	sub.f32 	%f26, %f22, %f17;
	setp.lt.f32 	%p26, %f25, 0f00000000;
	@%p26 bra 	$L__BB0_33;
	ld.param.u64 	%rd206, [_Z29gpu_tfm_lanczos2_arb_2dly_hmcPfS_iiPKfS1_PKiS3_S1_S1_S1_iiiiS1_S1_S1_f_param_10];
	cvta.to.global.u64 	%rd76, %rd206;
	mul.wide.s32 	%rd77, %r80, 4;
	add.s64 	%rd78, %rd76, %rd77;
	ld.global.f32 	%f133, [%rd78+-4];
	setp.gt.f32 	%p27, %f21, %f133;
	@%p27 bra 	$L__BB0_33;
	mul.lo.s32 	%r153, %r310, %r80;
	mul.f32 	%f27, %f18, %f25;
	cvt.s64.s32 	%rd19, %r153;
	cvt.rzi.s32.f32 	%r154, %f27;
	cvt.rn.f32.s32 	%f135, %r154;
	sub.f32 	%f136, %f135, %f73;
	add.f32 	%f137, %f136, 0f3F800000;
	cvt.rzi.s32.f32 	%r323, %f137;
	add.f32 	%f138, %f73, %f135;
	cvt.rzi.s32.f32 	%r38, %f138;
	setp.lt.s32 	%p28, %r323, 0;
	add.s32 	%r155, %r80, -1;
	setp.ge.s32 	%p29, %r38, %r155;
	setp.lt.s32 	%p30, %r38, %r323;
	or.pred  	%p31, %p29, %p30;
	or.pred  	%p1, %p28, %p31;
	mov.f32 	%f520, 0f00000000;
	@%p1 bra 	$L__BB0_31;
	bra.uni 	$L__BB0_64;
$L__BB0_31:
	fma.rn.f32 	%f523, %f23, %f520, %f523;
	mov.f32 	%f522, 0f00000000;
	@%p1 bra 	$L__BB0_32;
	bra.uni 	$L__BB0_56;
$L__BB0_32:
	fma.rn.f32 	%f524, %f23, %f522, %f524;
$L__BB0_33:
	setp.lt.f32 	%p45, %f26, 0f00000000;
	@%p45 bra 	$L__BB0_38;
	ld.param.u64 	%rd207, [_Z29gpu_tfm_lanczos2_arb_2dly_hmcPfS_iiPKfS1_PKiS3_S1_S1_S1_iiiiS1_S1_S1_f_param_10];
	cvta.to.global.u64 	%rd135, %rd207;
	mul.wide.s32 	%rd136, %r80, 4;
	add.s64 	%rd137, %rd135, %rd136;
	ld.global.f32 	%f324, [%rd137+-4];
	setp.gt.f32 	%p46, %f22, %f324;
	@%p46 bra 	$L__BB0_38;
	mul.lo.s32 	%r223, %r310, %r80;
	mul.f32 	%f38, %f18, %f26;
	cvt.s64.s32 	%rd20, %r223;
	cvt.rzi.s32.f32 	%r224, %f38;
	cvt.rn.f32.s32 	%f326, %r224;
	sub.f32 	%f327, %f326, %f73;
	add.f32 	%f328, %f327, 0f3F800000;
	cvt.rzi.s32.f32 	%r319, %f328;
	add.f32 	%f329, %f73, %f326;
	cvt.rzi.s32.f32 	%r48, %f329;
	setp.lt.s32 	%p47, %r319, 0;
	add.s32 	%r225, %r80, -1;
	setp.ge.s32 	%p48, %r48, %r225;
	setp.lt.s32 	%p49, %r48, %r319;
	or.pred  	%p50, %p48, %p49;
	or.pred  	%p2, %p47, %p50;
	mov.f32 	%f526, 0f00000000;
	@%p2 bra 	$L__BB0_36;
	bra.uni 	$L__BB0_48;
$L__BB0_36:
	fma.rn.f32 	%f523, %f24, %f526, %f523;
	mov.f32 	%f528, 0f00000000;
	@%p2 bra 	$L__BB0_37;
	bra.uni 	$L__BB0_40;
$L__BB0_37:
	fma.rn.f32 	%f524, %f24, %f528, %f524;
$L__BB0_38:
	add.s32 	%r310, %r310, 1;
	setp.eq.s32 	%p64, %r310, %r81;
	@%p64 bra 	$L__BB0_39;
	bra.uni 	$L__BB0_28;
$L__BB0_39:
	ld.param.u32 	%r296, [_Z29gpu_tfm_lanczos2_arb_2dly_hmcPfS_iiPKfS1_PKiS3_S1_S1_S1_iiiiS1_S1_S1_f_param_11];
	ld.param.u64 	%rd200, [_Z29gpu_tfm_lanczos2_arb_2dly_hmcPfS_iiPKfS1_PKiS3_S1_S1_S1_iiiiS1_S1_S1_f_param_1];
	ld.param.u64 	%rd199, [_Z29gpu_tfm_lanczos2_arb_2dly_hmcPfS_iiPKfS1_PKiS3_S1_S1_S1_iiiiS1_S1_S1_f_param_0];
	cvta.to.global.u64 	%rd194, %rd199;
	mul.wide.s32 	%rd195, %r309, 4;
	add.s64 	%rd196, %rd194, %rd195;
	st.global.f32 	[%rd196], %f523;
	cvta.to.global.u64 	%rd197, %rd200;
	add.s64 	%rd198, %rd197, %rd195;
	st.global.f32 	[%rd198], %f524;
	add.s32 	%r309, %r309, %r34;
	setp.lt.s32 	%p65, %r309, %r296;
	@%p65 bra 	$L__BB0_27;
	bra.uni 	$L__BB0_74;
$L__BB0_40:
	sub.s32 	%r260, %r48, %r319;
	add.s32 	%r58, %r260, 1;
	setp.lt.u32 	%p58, %r260, 3;
	mov.f32 	%f528, 0f00000000;
	@%p58 bra 	$L__BB0_43;
	mov.b32 	%r318, 0;
	mov.f32 	%f528, 0f00000000;
$L__BB0_42:
	.pragma "nounroll";
	cvt.rn.f32.u32 	%f426, %r319;
	sub.f32 	%f427, %f38, %f426;
	add.f32 	%f428, %f73, %f427;
	div.rn.f32 	%f429, %f428, %f16;
	mul.f32 	%f430, %f429, 0f447A0000;
	cvt.rzi.s32.f32 	%r262, %f430;
	shl.b32 	%r263, %r262, 2;
	mov.u32 	%r264, _ZZ29gpu_tfm_lanczos2_arb_2dly_hmcPfS_iiPKfS1_PKiS3_S1_S1_S1_iiiiS1_S1_S1_fE15lanczos_window2;
	add.s32 	%r265, %r264, %r263;
	ld.shared.f32 	%f431, [%r265];
	ld.shared.f32 	%f432, [%r265+4];
	cvt.rn.f32.s32 	%f433, %r262;
	sub.f32 	%f434, %f430, %f433;
	sub.f32 	%f435, %f432, %f431;
	fma.rn.f32 	%f436, %f434, %f435, %f431;
	cvt.u64.u32 	%rd166, %r319;
	add.s64 	%rd167, %rd166, %rd20;
	shl.b64 	%rd168, %rd167, 2;
	add.s64 	%rd169, %rd1, %rd168;
	ld.global.f32 	%f437, [%rd169];
	fma.rn.f32 	%f438, %f437, %f436, %f528;
	add.s32 	%r266, %r319, 1;
	cvt.rn.f32.u32 	%f439, %r266;
	sub.f32 	%f440, %f38, %f439;
	add.f32 	%f441, %f73, %f440;
	div.rn.f32 	%f442, %f441, %f16;
	mul.f32 	%f443, %f442, 0f447A0000;
	cvt.rzi.s32.f32 	%r267, %f443;
	shl.b32 	%r268, %r267, 2;
	add.s32 	%r269, %r264, %r268;
	ld.shared.f32 	%f444, [%r269];
	ld.shared.f32 	%f445, [%r269+4];
	cvt.rn.f32.s32 	%f446, %r267;
	sub.f32 	%f447, %f443, %f446;
	sub.f32 	%f448, %f445, %f444;
	fma.rn.f32 	%f449, %f447, %f448, %f444;
	cvt.u64.u32 	%rd170, %r266;
	add.s64 	%rd171, %rd170, %rd20;
	shl.b64 	%rd172, %rd171, 2;
	add.s64 	%rd173, %rd1, %rd172;
	ld.global.f32 	%f450, [%rd173];
	fma.rn.f32 	%f451, %f450, %f449, %f438;
	add.s32 	%r270, %r319, 2;
	cvt.rn.f32.u32 	%f452, %r270;
	sub.f32 	%f453, %f38, %f452;
	add.f32 	%f454, %f73, %f453;
	div.rn.f32 	%f455, %f454, %f16;
	mul.f32 	%f456, %f455, 0f447A0000;
	cvt.rzi.s32.f32 	%r271, %f456;
	shl.b32 	%r272, %r271, 2;
	add.s32 	%r273, %r264, %r272;
	ld.shared.f32 	%f457, [%r273];
	ld.shared.f32 	%f458, [%r273+4];
	cvt.rn.f32.s32 	%f459, %r271;
	sub.f32 	%f460, %f456, %f459;
	sub.f32 	%f461, %f458, %f457;
	fma.rn.f32 	%f462, %f460, %f461, %f457;
	cvt.u64.u32 	%rd174, %r270;
	add.s64 	%rd175, %rd174, %rd20;
	shl.b64 	%rd176, %rd175, 2;
	add.s64 	%rd177, %rd1, %rd176;
	ld.global.f32 	%f463, [%rd177];
	fma.rn.f32 	%f464, %f463, %f462, %f451;
	add.s32 	%r274, %r319, 3;
	cvt.rn.f32.u32 	%f465, %r274;
	sub.f32 	%f466, %f38, %f465;
	add.f32 	%f467, %f73, %f466;
	div.rn.f32 	%f468, %f467, %f16;
	mul.f32 	%f469, %f468, 0f447A0000;
	cvt.rzi.s32.f32 	%r275, %f469;
	shl.b32 	%r276, %r275, 2;
	add.s32 	%r277, %r264, %r276;
	ld.shared.f32 	%f470, [%r277];
	ld.shared.f32 	%f471, [%r277+4];
	cvt.rn.f32.s32 	%f472, %r275;
	sub.f32 	%f473, %f469, %f472;
	sub.f32 	%f474, %f471, %f470;
	fma.rn.f32 	%f475, %f473, %f474, %f470;
	cvt.u64.u32 	%rd178, %r274;
	add.s64 	%rd179, %rd178, %rd20;
	shl.b64 	%rd180, %rd179, 2;
	add.s64 	%rd181, %rd1, %rd180;
	ld.global.f32 	%f476, [%rd181];
	fma.rn.f32 	%f528, %f476, %f475, %f464;
	add.s32 	%r319, %r319, 4;
	add.s32 	%r318, %r318, 4;
	and.b32  	%r278, %r58, -4;
	setp.eq.s32 	%p59, %r318, %r278;
	@%p59 bra 	$L__BB0_43;
	bra.uni 	$L__BB0_42;
$L__BB0_43:
	and.b32  	%r279, %r58, 3;
	setp.eq.s32 	%p60, %r279, 0;
	@%p60 bra 	$L__BB0_37;
	setp.eq.s32 	%p61, %r279, 1;
	@%p61 bra 	$L__BB0_46;
	cvt.rn.f32.u32 	%f478, %r319;
	sub.f32 	%f479, %f38, %f478;
	add.f32 	%f480, %f73, %f479;
	div.rn.f32 	%f481, %f480, %f16;
	mul.f32 	%f482, %f481, 0f447A0000;
	cvt.rzi.s32.f32 	%r281, %f482;
	shl.b32 	%r282, %r281, 2;
	mov.u32 	%r283, _ZZ29gpu_tfm_lanczos2_arb_2dly_hmcPfS_iiPKfS1_PKiS3_S1_S1_S1_iiiiS1_S1_S1_fE15lanczos_window2;
	add.s32 	%r284, %r283, %r282;
	ld.shared.f32 	%f483, [%r284];
	ld.shared.f32 	%f484, [%r284+4];
	cvt.rn.f32.s32 	%f485, %r281;
	sub.f32 	%f486, %f482, %f485;
	sub.f32 	%f487, %f484, %f483;
	fma.rn.f32 	%f488, %f486, %f487, %f483;
	cvt.u64.u32 	%rd182, %r319;
	add.s64 	%rd183, %rd182, %rd20;
	shl.b64 	%rd184, %rd183, 2;
	add.s64 	%rd185, %rd1, %rd184;
	ld.global.f32 	%f489, [%rd185];
	fma.rn.f32 	%f490, %f489, %f488, %f528;
	add.s32 	%r285, %r319, 1;
	cvt.rn.f32.u32 	%f491, %r285;
	sub.f32 	%f492, %f38, %f491;
	add.f32 	%f493, %f73, %f492;
	div.rn.f32 	%f494, %f493, %f16;
	mul.f32 	%f495, %f494, 0f447A0000;
	cvt.rzi.s32.f32 	%r286, %f495;
	shl.b32 	%r287, %r286, 2;
	add.s32 	%r288, %r283, %r287;
	ld.shared.f32 	%f496, [%r288];
	ld.shared.f32 	%f497, [%r288+4];
	cvt.rn.f32.s32 	%f498, %r286;
	sub.f32 	%f499, %f495, %f498;
	sub.f32 	%f500, %f497, %f496;
	fma.rn.f32 	%f501, %f499, %f500, %f496;
	cvt.u64.u32 	%rd186, %r285;
	add.s64 	%rd187, %rd186, %rd20;
	shl.b64 	%rd188, %rd187, 2;
	add.s64 	%rd189, %rd1, %rd188;
	ld.global.f32 	%f502, [%rd189];
	fma.rn.f32 	%f528, %f502, %f501, %f490;
	add.s32 	%r319, %r319, 2;
$L__BB0_46:
	and.b32  	%r289, %r58, 1;
	setp.eq.b32 	%p62, %r289, 1;
	not.pred 	%p63, %p62;
	@%p63 bra 	$L__BB0_37;
	cvt.rn.f32.u32 	%f503, %r319;
	sub.f32 	%f504, %f38, %f503;
	add.f32 	%f505, %f73, %f504;
	div.rn.f32 	%f506, %f505, %f16;
	mul.f32 	%f507, %f506, 0f447A0000;
	cvt.rzi.s32.f32 	%r290, %f507;
	shl.b32 	%r291, %r290, 2;
	mov.u32 	%r292, _ZZ29gpu_tfm_lanczos2_arb_2dly_hmcPfS_iiPKfS1_PKiS3_S1_S1_S1_iiiiS1_S1_S1_fE15lanczos_window2;
	add.s32 	%r293, %r292, %r291;
	ld.shared.f32 	%f508, [%r293];
	ld.shared.f32 	%f509, [%r293+4];
	cvt.rn.f32.s32 	%f510, %r290;
	sub.f32 	%f511, %f507, %f510;
	sub.f32 	%f512, %f509, %f508;
	fma.rn.f32 	%f513, %f511, %f512, %f508;
	cvt.u64.u32 	%rd190, %r319;
	add.s64 	%rd191, %rd190, %rd20;
	shl.b64 	%rd192, %rd191, 2;
	add.s64 	%rd193, %rd1, %rd192;
	ld.global.f32 	%f514, [%rd193];
	fma.rn.f32 	%f528, %f514, %f513, %f528;
	bra.uni 	$L__BB0_37;
$L__BB0_48:
	sub.s32 	%r226, %r48, %r319;
	add.s32 	%r62, %r226, 1;
	setp.lt.u32 	%p52, %r226, 3;
	mov.f32 	%f526, 0f00000000;
	mov.u32 	%r321, %r319;
	@%p52 bra 	$L__BB0_51;
	mov.b32 	%r316, 0;
	mov.f32 	%f526, 0f00000000;
	mov.u32 	%r321, %r319;
$L__BB0_50:
	.pragma "nounroll";
	cvt.rn.f32.u32 	%f333, %r321;
	sub.f32 	%f334, %f38, %f333;
	add.f32 	%f335, %f73, %f334;
	div.rn.f32 	%f336, %f335, %f16;
	mul.f32 	%f337, %f336, 0f447A0000;
	cvt.rzi.s32.f32 	%r228, %f337;
	shl.b32 	%r229, %r228, 2;
	mov.u32 	%r230, _ZZ29gpu_tfm_lanczos2_arb_2dly_hmcPfS_iiPKfS1_PKiS3_S1_S1_S1_iiiiS1_S1_S1_fE15lanczos_window2;
	add.s32 	%r231, %r230, %r229;
	ld.shared.f32 	%f338, [%r231];
	ld.shared.f32 	%f339, [%r231+4];
	cvt.rn.f32.s32 	%f340, %r228;
	sub.f32 	%f341, %f337, %f340;
	sub.f32 	%f342, %f339, %f338;
	fma.rn.f32 	%f343, %f341, %f342, %f338;
	cvt.u64.u32 	%rd138, %r321;
	add.s64 	%rd139, %rd138, %rd20;
	shl.b64 	%rd140, %rd139, 2;
	add.s64 	%rd141, %rd2, %rd140;
	ld.global.f32 	%f344, [%rd141];
	fma.rn.f32 	%f345, %f344, %f343, %f526;
	add.s32 	%r232, %r321, 1;
	cvt.rn.f32.u32 	%f346, %r232;
	sub.f32 	%f347, %f38, %f346;
	add.f32 	%f348, %f73, %f347;
	div.rn.f32 	%f349, %f348, %f16;
	mul.f32 	%f350, %f349, 0f447A0000;
	cvt.rzi.s32.f32 	%r233, %f350;
	shl.b32 	%r234, %r233, 2;
	add.s32 	%r235, %r230, %r234;
	ld.shared.f32 	%f351, [%r235];
	ld.shared.f32 	%f352, [%r235+4];
	cvt.rn.f32.s32 	%f353, %r233;
	sub.f32 	%f354, %f350, %f353;
	sub.f32 	%f355, %f352, %f351;
	fma.rn.f32 	%f356, %f354, %f355, %f351;
	cvt.u64.u32 	%rd142, %r232;
	add.s64 	%rd143, %rd142, %rd20;
	shl.b64 	%rd144, %rd143, 2;
	add.s64 	%rd145, %rd2, %rd144;
	ld.global.f32 	%f357, [%rd145];
	fma.rn.f32 	%f358, %f357, %f356, %f345;
	add.s32 	%r236, %r321, 2;
	cvt.rn.f32.u32 	%f359, %r236;
	sub.f32 	%f360, %f38, %f359;
	add.f32 	%f361, %f73, %f360;
	div.rn.f32 	%f362, %f361, %f16;
	mul.f32 	%f363, %f362, 0f447A0000;
	cvt.rzi.s32.f32 	%r237, %f363;
	shl.b32 	%r238, %r237, 2;
	add.s32 	%r239, %r230, %r238;
	ld.shared.f32 	%f364, [%r239];
	ld.shared.f32 	%f365, [%r239+4];
	cvt.rn.f32.s32 	%f366, %r237;
	sub.f32 	%f367, %f363, %f366;
	sub.f32 	%f368, %f365, %f364;
	fma.rn.f32 	%f369, %f367, %f368, %f364;
	cvt.u64.u32 	%rd146, %r236;
	add.s64 	%rd147, %rd146, %rd20;
	shl.b64 	%rd148, %rd147, 2;
	add.s64 	%rd149, %rd2, %rd148;
	ld.global.f32 	%f370, [%rd149];
	fma.rn.f32 	%f371, %f370, %f369, %f358;
	add.s32 	%r240, %r321, 3;
	cvt.rn.f32.u32 	%f372, %r240;
	sub.f32 	%f373, %f38, %f372;
	add.f32 	%f374, %f73, %f373;
	div.rn.f32 	%f375, %f374, %f16;
	mul.f32 	%f376, %f375, 0f447A0000;
	cvt.rzi.s32.f32 	%r241, %f376;
	shl.b32 	%r242, %r241, 2;
	add.s32 	%r243, %r230, %r242;
	ld.shared.f32 	%f377, [%r243];
	ld.shared.f32 	%f378, [%r243+4];
	cvt.rn.f32.s32 	%f379, %r241;
	sub.f32 	%f380, %f376, %f379;
	sub.f32 	%f381, %f378, %f377;
	fma.rn.f32 	%f382, %f380, %f381, %f377;
	cvt.u64.u32 	%rd150, %r240;
	add.s64 	%rd151, %rd150, %rd20;
	shl.b64 	%rd152, %rd151, 2;
	add.s64 	%rd153, %rd2, %rd152;
	ld.global.f32 	%f383, [%rd153];
	fma.rn.f32 	%f526, %f383, %f382, %f371;
	add.s32 	%r321, %r321, 4;
	add.s32 	%r316, %r316, 4;
	and.b32  	%r244, %r62, -4;
	setp.eq.s32 	%p53, %r316, %r244;
	@%p53 bra 	$L__BB0_51;
	bra.uni 	$L__BB0_50;
$L__BB0_51:
	and.b32  	%r245, %r62, 3;
	setp.eq.s32 	%p54, %r245, 0;
	@%p54 bra 	$L__BB0_36;
	setp.eq.s32 	%p55, %r245, 1;
	@%p55 bra 	$L__BB0_54;
	cvt.rn.f32.u32 	%f385, %r321;
	sub.f32 	%f386, %f38, %f385;
	add.f32 	%f387, %f73, %f386;
	div.rn.f32 	%f388, %f387, %f16;
	mul.f32 	%f389, %f388, 0f447A0000;
	cvt.rzi.s32.f32 	%r247, %f389;
	shl.b32 	%r248, %r247, 2;
	mov.u32 	%r249, _ZZ29gpu_tfm_lanczos2_arb_2dly_hmcPfS_iiPKfS1_PKiS3_S1_S1_S1_iiiiS1_S1_S1_fE15lanczos_window2;
	add.s32 	%r250, %r249, %r248;
	ld.shared.f32 	%f390, [%r250];
	ld.shared.f32 	%f391, [%r250+4];
	cvt.rn.f32.s32 	%f392, %r247;
	sub.f32 	%f393, %f389, %f392;
	sub.f32 	%f394, %f391, %f390;
	fma.rn.f32 	%f395, %f393, %f394, %f390;
	cvt.u64.u32 	%rd154, %r321;
	add.s64 	%rd155, %rd154, %rd20;
	shl.b64 	%rd156, %rd155, 2;
	add.s64 	%rd157, %rd2, %rd156;
	ld.global.f32 	%f396, [%rd157];
	fma.rn.f32 	%f397, %f396, %f395, %f526;
	add.s32 	%r251, %r321, 1;
	cvt.rn.f32.u32 	%f398, %r251;
	sub.f32 	%f399, %f38, %f398;
	add.f32 	%f400, %f73, %f399;
	div.rn.f32 	%f401, %f400, %f16;
	mul.f32 	%f402, %f401, 0f447A0000;
	cvt.rzi.s32.f32 	%r252, %f402;
	shl.b32 	%r253, %r252, 2;
	add.s32 	%r254, %r249, %r253;
	ld.shared.f32 	%f403, [%r254];
	ld.shared.f32 	%f404, [%r254+4];
	cvt.rn.f32.s32 	%f405, %r252;
	sub.f32 	%f406, %f402, %f405;
	sub.f32 	%f407, %f404, %f403;
	fma.rn.f32 	%f408, %f406, %f407, %f403;
	cvt.u64.u32 	%rd158, %r251;
	add.s64 	%rd159, %rd158, %rd20;
	shl.b64 	%rd160, %rd159, 2;
	add.s64 	%rd161, %rd2, %rd160;
	ld.global.f32 	%f409, [%rd161];
	fma.rn.f32 	%f526, %f409, %f408, %f397;
	add.s32 	%r321, %r321, 2;
$L__BB0_54:
	and.b32  	%r255, %r62, 1;
	setp.eq.b32 	%p56, %r255, 1;
	not.pred 	%p57, %p56;
	@%p57 bra 	$L__BB0_36;
	cvt.rn.f32.u32 	%f410, %r321;
	sub.f32 	%f411, %f38, %f410;
	add.f32 	%f412, %f73, %f411;
	div.rn.f32 	%f413, %f412, %f16;
	mul.f32 	%f414, %f413, 0f447A0000;
	cvt.rzi.s32.f32 	%r256, %f414;
	shl.b32 	%r257, %r256, 2;
	mov.u32 	%r258, _ZZ29gpu_tfm_lanczos2_arb_2dly_hmcPfS_iiPKfS1_PKiS3_S1_S1_S1_iiiiS1_S1_S1_fE15lanczos_window2;
	add.s32 	%r259, %r258, %r257;
	ld.shared.f32 	%f415, [%r259];
	ld.shared.f32 	%f416, [%r259+4];
	cvt.rn.f32.s32 	%f417, %r256;
	sub.f32 	%f418, %f414, %f417;
	sub.f32 	%f419, %f416, %f415;
	fma.rn.f32 	%f420, %f418, %f419, %f415;
	cvt.u64.u32 	%rd162, %r321;
	add.s64 	%rd163, %rd162, %rd20;
	shl.b64 	%rd164, %rd163, 2;
	add.s64 	%rd165, %rd2, %rd164;
	ld.global.f32 	%f421, [%rd165];
	fma.rn.f32 	%f526, %f421, %f420, %f526;
	bra.uni 	$L__BB0_36;
$L__BB0_56:
	sub.s32 	%r189, %r38, %r323;
	add.s32 	%r66, %r189, 1;
	setp.lt.u32 	%p39, %r189, 3;
	mov.f32 	%f522, 0f00000000;
	@%p39 bra 	$L__BB0_59;
	mov.b32 	%r314, 0;
	mov.f32 	%f522, 0f00000000;
$L__BB0_58:
	.pragma "nounroll";
	cvt.rn.f32.u32 	%f235, %r323;
	sub.f32 	%f236, %f27, %f235;
	add.f32 	%f237, %f73, %f236;
	div.rn.f32 	%f238, %f237, %f16;
	mul.f32 	%f239, %f238, 0f447A0000;
	cvt.rzi.s32.f32 	%r191, %f239;
	shl.b32 	%r192, %r191, 2;
	mov.u32 	%r193, _ZZ29gpu_tfm_lanczos2_arb_2dly_hmcPfS_iiPKfS1_PKiS3_S1_S1_S1_iiiiS1_S1_S1_fE15lanczos_window2;
	add.s32 	%r194, %r193, %r192;
	ld.shared.f32 	%f240, [%r194];
	ld.shared.f32 	%f241, [%r194+4];
	cvt.rn.f32.s32 	%f242, %r191;
	sub.f32 	%f243, %f239, %f242;
	sub.f32 	%f244, %f241, %f240;
	fma.rn.f32 	%f245, %f243, %f244, %f240;
	cvt.u64.u32 	%rd107, %r323;
	add.s64 	%rd108, %rd107, %rd19;
	shl.b64 	%rd109, %rd108, 2;
	add.s64 	%rd110, %rd1, %rd109;
	ld.global.f32 	%f246, [%rd110];
	fma.rn.f32 	%f247, %f246, %f245, %f522;
	add.s32 	%r195, %r323, 1;
	cvt.rn.f32.u32 	%f248, %r195;
	sub.f32 	%f249, %f27, %f248;
	add.f32 	%f250, %f73, %f249;
	div.rn.f32 	%f251, %f250, %f16;
	mul.f32 	%f252, %f251, 0f447A0000;
	cvt.rzi.s32.f32 	%r196, %f252;
	shl.b32 	%r197, %r196, 2;
	add.s32 	%r198, %r193, %r197;
	ld.shared.f32 	%f253, [%r198];
	ld.shared.f32 	%f254, [%r198+4];
	cvt.rn.f32.s32 	%f255, %r196;
	sub.f32 	%f256, %f252, %f255;
	sub.f32 	%f257, %f254, %f253;
	fma.rn.f32 	%f258, %f256, %f257, %f253;
	cvt.u64.u32 	%rd111, %r195;
	add.s64 	%rd112, %rd111, %rd19;
	shl.b64 	%rd113, %rd112, 2;
	add.s64 	%rd114, %rd1, %rd113;
	ld.global.f32 	%f259, [%rd114];
	fma.rn.f32 	%f260, %f259, %f258, %f247;
	add.s32 	%r199, %r323, 2;
	cvt.rn.f32.u32 	%f261, %r199;
	sub.f32 	%f262, %f27, %f261;
	add.f32 	%f263, %f73, %f262;
	div.rn.f32 	%f264, %f263, %f16;
	mul.f32 	%f265, %f264, 0f447A0000;
	cvt.rzi.s32.f32 	%r200, %f265;
	shl.b32 	%r201, %r200, 2;
	add.s32 	%r202, %r193, %r201;
	ld.shared.f32 	%f266, [%r202];
	ld.shared.f32 	%f267, [%r202+4];
	cvt.rn.f32.s32 	%f268, %r200;
	sub.f32 	%f269, %f265, %f268;
	sub.f32 	%f270, %f267, %f266;
	fma.rn.f32 	%f271, %f269, %f270, %f266;
	cvt.u64.u32 	%rd115, %r199;
	add.s64 	%rd116, %rd115, %rd19;
	shl.b64 	%rd117, %rd116, 2;
	add.s64 	%rd118, %rd1, %rd117;
	ld.global.f32 	%f272, [%rd118];
	fma.rn.f32 	%f273, %f272, %f271, %f260;
	add.s32 	%r203, %r323, 3;
	cvt.rn.f32.u32 	%f274, %r203;
	sub.f32 	%f275, %f27, %f274;
	add.f32 	%f276, %f73, %f275;
	div.rn.f32 	%f277, %f276, %f16;
	mul.f32 	%f278, %f277, 0f447A0000;
	cvt.rzi.s32.f32 	%r204, %f278;
	shl.b32 	%r205, %r204, 2;
	add.s32 	%r206, %r193, %r205;
	ld.shared.f32 	%f279, [%r206];
	ld.shared.f32 	%f280, [%r206+4];
	cvt.rn.f32.s32 	%f281, %r204;
	sub.f32 	%f282, %f278, %f281;
	sub.f32 	%f283, %f280, %f279;
	fma.rn.f32 	%f284, %f282, %f283, %f279;
	cvt.u64.u32 	%rd119, %r203;
	add.s64 	%rd120, %rd119, %rd19;
	shl.b64 	%rd121, %rd120, 2;
	add.s64 	%rd122, %rd1, %rd121;
	ld.global.f32 	%f285, [%rd122];
	fma.rn.f32 	%f522, %f285, %f284, %f273;
	add.s32 	%r323, %r323, 4;
	add.s32 	%r314, %r314, 4;
	and.b32  	%r207, %r66, -4;
	setp.eq.s32 	%p40, %r314, %r207;
	@%p40 bra 	$L__BB0_59;
	bra.uni 	$L__BB0_58;
$L__BB0_59:
	and.b32  	%r208, %r66, 3;
	setp.eq.s32 	%p41, %r208, 0;
	@%p41 bra 	$L__BB0_32;
	setp.eq.s32 	%p42, %r208, 1;
	@%p42 bra 	$L__BB0_62;
	cvt.rn.f32.u32 	%f287, %r323;
	sub.f32 	%f288, %f27, %f287;
	add.f32 	%f289, %f73, %f288;
	div.rn.f32 	%f290, %f289, %f16;
	mul.f32 	%f291, %f290, 0f447A0000;
	cvt.rzi.s32.f32 	%r210, %f291;
	shl.b32 	%r211, %r210, 2;
	mov.u32 	%r212, _ZZ29gpu_tfm_lanczos2_arb_2dly_hmcPfS_iiPKfS1_PKiS3_S1_S1_S1_iiiiS1_S1_S1_fE15lanczos_window2;
	add.s32 	%r213, %r212, %r211;
	ld.shared.f32 	%f292, [%r213];
	ld.shared.f32 	%f293, [%r213+4];
	cvt.rn.f32.s32 	%f294, %r210;
	sub.f32 	%f295, %f291, %f294;
	sub.f32 	%f296, %f293, %f292;
	fma.rn.f32 	%f297, %f295, %f296, %f292;
	cvt.u64.u32 	%rd123, %r323;
	add.s64 	%rd124, %rd123, %rd19;
	shl.b64 	%rd125, %rd124, 2;
	add.s64 	%rd126, %rd1, %rd125;
	ld.global.f32 	%f298, [%rd126];
	fma.rn.f32 	%f299, %f298, %f297, %f522;
	add.s32 	%r214, %r323, 1;
	cvt.rn.f32.u32 	%f300, %r214;
	sub.f32 	%f301, %f27, %f300;
	add.f32 	%f302, %f73, %f301;
	div.rn.f32 	%f303, %f302, %f16;
	mul.f32 	%f304, %f303, 0f447A0000;
	cvt.rzi.s32.f32 	%r215, %f304;
	shl.b32 	%r216, %r215, 2;
	add.s32 	%r217, %r212, %r216;
	ld.shared.f32 	%f305, [%r217];
	ld.shared.f32 	%f306, [%r217+4];
	cvt.rn.f32.s32 	%f307, %r215;
	sub.f32 	%f308, %f304, %f307;
	sub.f32 	%f309, %f306, %f305;
	fma.rn.f32 	%f310, %f308, %f309, %f305;
	cvt.u64.u32 	%rd127, %r214;
	add.s64 	%rd128, %rd127, %rd19;
	shl.b64 	%rd129, %rd128, 2;
	add.s64 	%rd130, %rd1, %rd129;
	ld.global.f32 	%f311, [%rd130];
	fma.rn.f32 	%f522, %f311, %f310, %f299;
	add.s32 	%r323, %r323, 2;
$L__BB0_62:
	and.b32  	%r218, %r66, 1;
	setp.eq.b32 	%p43, %r218, 1;
	not.pred 	%p44, %p43;
	@%p44 bra 	$L__BB0_32;
	cvt.rn.f32.u32 	%f312, %r323;
	sub.f32 	%f313, %f27, %f312;
	add.f32 	%f314, %f73, %f313;
	div.rn.f32 	%f315, %f314, %f16;
	mul.f32 	%f316, %f315, 0f447A0000;
	cvt.rzi.s32.f32 	%r219, %f316;
	shl.b32 	%r220, %r219, 2;
	mov.u32 	%r221, _ZZ29gpu_tfm_lanczos2_arb_2dly_hmcPfS_iiPKfS1_PKiS3_S1_S1_S1_iiiiS1_S1_S1_fE15lanczos_window2;
	add.s32 	%r222, %r221, %r220;
	ld.shared.f32 	%f317, [%r222];
	ld.shared.f32 	%f318, [%r222+4];
	cvt.rn.f32.s32 	%f319, %r219;
	sub.f32 	%f320, %f316, %f319;
	sub.f32 	%f321, %f318, %f317;
	fma.rn.f32 	%f322, %f320, %f321, %f317;
	cvt.u64.u32 	%rd131, %r323;
	add.s64 	%rd132, %rd131, %rd19;
	shl.b64 	%rd133, %rd132, 2;
	add.s64 	%rd134, %rd1, %rd133;
	ld.global.f32 	%f323, [%rd134];
	fma.rn.f32 	%f522, %f323, %f322, %f522;
	bra.uni 	$L__BB0_32;
$L__BB0_64:
	sub.s32 	%r156, %r38, %r323;
	add.s32 	%r70, %r156, 1;
	setp.lt.u32 	%p33, %r156, 3;
	mov.f32 	%f520, 0f00000000;
	mov.u32 	%r326, %r323;
	@%p33 bra 	$L__BB0_68;
	add.s32 	%r312, %r323, 1;
	and.b32  	%r157, %r70, -4;
	neg.s32 	%r311, %r157;
	mov.f32 	%f520, 0f00000000;
$L__BB0_66:
	.pragma "nounroll";
	add.s32 	%r158, %r312, -1;
	cvt.rn.f32.u32 	%f142, %r158;
	sub.f32 	%f143, %f27, %f142;
	add.f32 	%f144, %f73, %f143;
	div.rn.f32 	%f145, %f144, %f16;
	mul.f32 	%f146, %f145, 0f447A0000;
	cvt.rzi.s32.f32 	%r159, %f146;
	shl.b32 	%r160, %r159, 2;
	mov.u32 	%r161, _ZZ29gpu_tfm_lanczos2_arb_2dly_hmcPfS_iiPKfS1_PKiS3_S1_S1_S1_iiiiS1_S1_S1_fE15lanczos_window2;
	add.s32 	%r162, %r161, %r160;
	ld.shared.f32 	%f147, [%r162];
	ld.shared.f32 	%f148, [%r162+4];
	cvt.rn.f32.s32 	%f149, %r159;
	sub.f32 	%f150, %f146, %f149;
	sub.f32 	%f151, %f148, %f147;
	fma.rn.f32 	%f152, %f150, %f151, %f147;
	cvt.u64.u32 	%rd79, %r158;
	add.s64 	%rd80, %rd79, %rd19;
	shl.b64 	%rd81, %rd80, 2;
	add.s64 	%rd82, %rd2, %rd81;
	ld.global.f32 	%f153, [%rd82];
	fma.rn.f32 	%f154, %f153, %f152, %f520;
	add.s32 	%r163, %r312, 2;
	cvt.rn.f32.u32 	%f155, %r312;
	sub.f32 	%f156, %f27, %f155;
	add.f32 	%f157, %f73, %f156;
	div.rn.f32 	%f158, %f157, %f16;
	mul.f32 	%f159, %f158, 0f447A0000;
	cvt.rzi.s32.f32 	%r164, %f159;
	shl.b32 	%r165, %r164, 2;
	add.s32 	%r166, %r161, %r165;
	ld.shared.f32 	%f160, [%r166];
	ld.shared.f32 	%f161, [%r166+4];
	cvt.rn.f32.s32 	%f162, %r164;
	sub.f32 	%f163, %f159, %f162;
	sub.f32 	%f164, %f161, %f160;
	fma.rn.f32 	%f165, %f163, %f164, %f160;
	cvt.u64.u32 	%rd83, %r312;
	add.s64 	%rd84, %rd83, %rd19;
	shl.b64 	%rd85, %rd84, 2;
	add.s64 	%rd86, %rd2, %rd85;
	ld.global.f32 	%f166, [%rd86];
	fma.rn.f32 	%f167, %f166, %f165, %f154;
	add.s32 	%r167, %r312, 1;
	cvt.rn.f32.u32 	%f168, %r167;
	sub.f32 	%f169, %f27, %f168;
	add.f32 	%f170, %f73, %f169;
	div.rn.f32 	%f171, %f170, %f16;
	mul.f32 	%f172, %f171, 0f447A0000;
	cvt.rzi.s32.f32 	%r168, %f172;
	shl.b32 	%r169, %r168, 2;
	add.s32 	%r170, %r161, %r169;
	ld.shared.f32 	%f173, [%r170];
	ld.shared.f32 	%f174, [%r170+4];
	cvt.rn.f32.s32 	%f175, %r168;
	sub.f32 	%f176, %f172, %f175;
	sub.f32 	%f177, %f174, %f173;
	fma.rn.f32 	%f178, %f176, %f177, %f173;
	cvt.u64.u32 	%rd87, %r167;
	add.s64 	%rd88, %rd87, %rd19;
	shl.b64 	%rd89, %rd88, 2;
	add.s64 	%rd90, %rd2, %rd89;
	ld.global.f32 	%f179, [%rd90];
	fma.rn.f32 	%f180, %f179, %f178, %f167;
	cvt.rn.f32.u32 	%f181, %r163;
	sub.f32 	%f182, %f27, %f181;
	add.f32 	%f183, %f73, %f182;
	div.rn.f32 	%f184, %f183, %f16;
	mul.f32 	%f185, %f184, 0f447A0000;
	cvt.rzi.s32.f32 	%r171, %f185;
	shl.b32 	%r172, %r171, 2;
	add.s32 	%r173, %r161, %r172;
	ld.shared.f32 	%f186, [%r173];
	ld.shared.f32 	%f187, [%r173+4];
	cvt.rn.f32.s32 	%f188, %r171;
	sub.f32 	%f189, %f185, %f188;
	sub.f32 	%f190, %f187, %f186;
	fma.rn.f32 	%f191, %f189, %f190, %f186;
	cvt.u64.u32 	%rd91, %r163;
	add.s64 	%rd92, %rd91, %rd19;
	shl.b64 	%rd93, %rd92, 2;
	add.s64 	%rd94, %rd2, %rd93;
	ld.global.f32 	%f192, [%rd94];
	fma.rn.f32 	%f520, %f192, %f191, %f180;
	add.s32 	%r312, %r312, 4;
	add.s32 	%r311, %r311, 4;
	setp.eq.s32 	%p34, %r311, 0;
	@%p34 bra 	$L__BB0_67;
	bra.uni 	$L__BB0_66;
$L__BB0_67:
	add.s32 	%r326, %r312, -1;
$L__BB0_68:
	and.b32  	%r174, %r70, 3;
	setp.eq.s32 	%p35, %r174, 0;
	@%p35 bra 	$L__BB0_31;
	and.b32  	%r175, %r70, 3;
	setp.eq.s32 	%p36, %r175, 1;
	@%p36 bra 	$L__BB0_71;
	cvt.rn.f32.u32 	%f194, %r326;
	sub.f32 	%f195, %f27, %f194;
	add.f32 	%f196, %f73, %f195;
	div.rn.f32 	%f197, %f196, %f16;
	mul.f32 	%f198, %f197, 0f447A0000;
	cvt.rzi.s32.f32 	%r176, %f198;
	shl.b32 	%r177, %r176, 2;
	mov.u32 	%r178, _ZZ29gpu_tfm_lanczos2_arb_2dly_hmcPfS_iiPKfS1_PKiS3_S1_S1_S1_iiiiS1_S1_S1_fE15lanczos_window2;
	add.s32 	%r179, %r178, %r177;
	ld.shared.f32 	%f199, [%r179];
	ld.shared.f32 	%f200, [%r179+4];
	cvt.rn.f32.s32 	%f201, %r176;
	sub.f32 	%f202, %f198, %f201;
	sub.f32 	%f203, %f200, %f199;
	fma.rn.f32 	%f204, %f202, %f203, %f199;
	cvt.u64.u32 	%rd95, %r326;
	add.s64 	%rd96, %rd95, %rd19;
	shl.b64 	%rd97, %rd96, 2;
	add.s64 	%rd98, %rd2, %rd97;
	ld.global.f32 	%f205, [%rd98];
	fma.rn.f32 	%f206, %f205, %f204, %f520;
	add.s32 	%r180, %r326, 1;
	cvt.rn.f32.u32 	%f207, %r180;
	sub.f32 	%f208, %f27, %f207;
	add.f32 	%f209, %f73, %f208;
	div.rn.f32 	%f210, %f209, %f16;
	mul.f32 	%f211, %f210, 0f447A0000;
	cvt.rzi.s32.f32 	%r181, %f211;
	shl.b32 	%r182, %r181, 2;
	add.s32 	%r183, %r178, %r182;
	ld.shared.f32 	%f212, [%r183];
	ld.shared.f32 	%f213, [%r183+4];
	cvt.rn.f32.s32 	%f214, %r181;
	sub.f32 	%f215, %f211, %f214;
	sub.f32 	%f216, %f213, %f212;
	fma.rn.f32 	%f217, %f215, %f216, %f212;
	cvt.u64.u32 	%rd99, %r180;
	add.s64 	%rd100, %rd99, %rd19;
	shl.b64 	%rd101, %rd100, 2;
	add.s64 	%rd102, %rd2, %rd101;
	ld.global.f32 	%f218, [%rd102];
	fma.rn.f32 	%f520, %f218, %f217, %f206;
	add.s32 	%r326, %r326, 2;
$L__BB0_71:
	and.b32  	%r184, %r70, 1;
	setp.eq.b32 	%p37, %r184, 1;
	not.pred 	%p38, %p37;
	@%p38 bra 	$L__BB0_31;
	cvt.rn.f32.u32 	%f219, %r326;
	sub.f32 	%f220, %f27, %f219;
	add.f32 	%f221, %f73, %f220;
	div.rn.f32 	%f222, %f221, %f16;
	mul.f32 	%f223, %f222, 0f447A0000;
	cvt.rzi.s32.f32 	%r185, %f223;
	shl.b32 	%r186, %r185, 2;
	mov.u32 	%r187, _ZZ29gpu_tfm_lanczos2_arb_2dly_hmcPfS_iiPKfS1_PKiS3_S1_S1_S1_iiiiS1_S1_S1_fE15lanczos_window2;
	add.s32 	%r188, %r187, %r186;
	ld.shared.f32 	%f224, [%r188];
	ld.shared.f32 	%f225, [%r188+4];
	cvt.rn.f32.s32 	%f226, %r185;
	sub.f32 	%f227, %f223, %f226;
	sub.f32 	%f228, %f225, %f224;
	fma.rn.f32 	%f229, %f227, %f228, %f224;
	cvt.u64.u32 	%rd103, %r326;
	add.s64 	%rd104, %rd103, %rd19;
	shl.b64 	%rd105, %rd104, 2;
	add.s64 	%rd106, %rd2, %rd105;
	ld.global.f32 	%f230, [%rd106];
	fma.rn.f32 	%f520, %f230, %f229, %f520;
	bra.uni 	$L__BB0_31;
$L__BB0_73:
	ld.param.u32 	%r295, [_Z29gpu_tfm_lanczos2_arb_2dly_hmcPfS_iiPKfS1_PKiS3_S1_S1_S1_iiiiS1_S1_S1_f_param_11];
	mul.wide.s32 	%rd57, %r309, 4;
	add.s64 	%rd58, %rd4, %rd57;
	mov.b32 	%r145, 0;
	st.global.u32 	[%rd58], %r145;
	add.s64 	%rd59, %rd3, %rd57;
	st.global.u32 	[%rd59], %r145;
	add.s32 	%r309, %r309, %r34;
	setp.lt.s32 	%p25, %r309, %r295;
	@%p25 bra 	$L__BB0_73;
$L__BB0_74:
	ret;

}


// ===== COMPILED SASS (sm_100) =====

	.target	sm_100

	.elftype	@"ET_EXEC"


//--------------------- .note.nv.tkinfo           --------------------------
	.section	.note.nv.tkinfo,"",@"SHT_NOTE"
	.sectionflags	@"SHF_NOTE_NV_TKINFO"
	.tkinfo
        /*0018*/ 	.word	0x00000002
        /*0030*/ 	.string	""
        /*0030*/ 	.string	"ptxas"
        /*0030*/ 	.string	"Cuda compilation tools, release 13.0, V13.0.88"
        /*0030*/ 	.string	"Build cuda_13.0.r13.0/compiler.36424714_0"
        /*0030*/ 	.string	"-arch sm_100 -m 64 "



//--------------------- .note.nv.cuinfo           --------------------------
	.section	.note.nv.cuinfo,"",@"SHT_NOTE"
	.sectionflags	@"SHF_NOTE_NV_CUINFO"
        /*0018*/ 	.short	0x0002
        /*001a*/ 	.short	0x0064
        /*001c*/ 	.short	0x0082
	.zero		2


//--------------------- .nv.info                  --------------------------
	.section	.nv.info,"",@"SHT_CUDA_INFO"
	.align	4


	//----- nvinfo : EIATTR_REGCOUNT
	.align		4
        /*0000*/ 	.byte	0x04, 0x2f
        /*0002*/ 	.short	(.L_2 - .L_1)
	.align		4
.L_1:
        /*0004*/ 	.word	index@(_Z29gpu_tfm_lanczos2_arb_2dly_hmcPfS_iiPKfS1_PKiS3_S1_S1_S1_iiiiS1_S1_S1_f)
        /*0008*/ 	.word	0x00000028


	//----- nvinfo : EIATTR_FRAME_SIZE
	.align		4
.L_2:
        /*000c*/ 	.byte	0x04, 0x11
        /*000e*/ 	.short	(.L_4 - .L_3)
	.align		4
.L_3:
        /*0010*/ 	.word	index@($__internal_2_$__cuda_sm3x_div_rn_noftz_f32_slowpath)
        /*0014*/ 	.word	0x00000020


	//----- nvinfo : EIATTR_FRAME_SIZE
	.align		4
.L_4:
        /*0018*/ 	.byte	0x04, 0x11
        /*001a*/ 	.short	(.L_6 - .L_5)
	.align		4
.L_5:
        /*001c*/ 	.word	index@($__internal_1_$__cuda_sm20_rcp_rn_f32_slowpath)
        /*0020*/ 	.word	0x00000020


	//----- nvinfo : EIATTR_FRAME_SIZE
	.align		4
.L_6:
        /*0024*/ 	.byte	0x04, 0x11
        /*0026*/ 	.short	(.L_8 - .L_7)
	.align		4
.L_7:
        /*0028*/ 	.word	index@($__internal_0_$__cuda_sm20_div_rn_f64_full)
        /*002c*/ 	.word	0x00000020


	//----- nvinfo : EIATTR_FRAME_SIZE
	.align		4
.L_8:
        /*0030*/ 	.byte	0x04, 0x11
        /*0032*/ 	.short	(.L_10 - .L_9)
	.align		4
.L_9:
        /*0034*/ 	.word	index@(_Z29gpu_tfm_lanczos2_arb_2dly_hmcPfS_iiPKfS1_PKiS3_S1_S1_S1_iiiiS1_S1_S1_f)
        /*0038*/ 	.word	0x00000020


	//----- nvinfo : EIATTR_MIN_STACK_SIZE
	.align		4
.L_10:
        /*003c*/ 	.byte	0x04, 0x12
        /*003e*/ 	.short	(.L_12 - .L_11)
	.align		4
.L_11:
        /*0040*/ 	.word	index@(_Z29gpu_tfm_lanczos2_arb_2dly_hmcPfS_iiPKfS1_PKiS3_S1_S1_S1_iiiiS1_S1_S1_f)
        /*0044*/ 	.word	0x00000020
.L_12:


//--------------------- .nv.compat                --------------------------
	.section	.nv.compat,"",@"SHT_CUDA_COMPAT_INFO"
	.align	4
        /*0000*/ 	.byte	0x02, 0x09, 0x00, 0x00, 0x02, 0x02, 0x01, 0x00, 0x02, 0x05, 0x05, 0x00, 0x03, 0x07, 0x01, 0x01
        /*0010*/ 	.byte	0x02, 0x03, 0x00, 0x00, 0x02, 0x06, 0x01, 0x00, 0x04, 0x0b, 0x08, 0x00, 0x01, 0x00, 0x00, 0x00
        /*0020*/ 	.byte	0x00, 0x00, 0x00, 0x00


//--------------------- .nv.info._Z29gpu_tfm_lanczos2_arb_2dly_hmcPfS_iiPKfS1_PKiS3_S1_S1_S1_iiiiS1_S1_S1_f --------------------------
	.section	.nv.info._Z29gpu_tfm_lanczos2_arb_2dly_hmcPfS_iiPKfS1_PKiS3_S1_S1_S1_iiiiS1_S1_S1_f,"",@"SHT_CUDA_INFO"
	.sectionflags	@""
	.align	4


	//----- nvinfo : EIATTR_CUDA_API_VERSION
	.align		4
        /*0000*/ 	.byte	0x04, 0x37
        /*0002*/ 	.short	(.L_14 - .L_13)
.L_13:
        /*0004*/ 	.word	0x00000082


	//----- nvinfo : EIATTR_KPARAM_INFO
	.align		4
.L_14:
        /*0008*/ 	.byte	0x04, 0x17
        /*000a*/ 	.short	(.L_16 - .L_15)
.L_15:
        /*000c*/ 	.word	0x00000000
        /*0010*/ 	.short	0x0012
        /*0012*/ 	.short	0x0078
        /*0014*/ 	.byte	0x00, 0xf0, 0x11, 0x00


	//----- nvinfo : EIATTR_KPARAM_INFO
	.align		4
.L_16:
        /*0018*/ 	.byte	0x04, 0x17
        /*001a*/ 	.short	(.L_18 - .L_17)
.L_17:
        /*001c*/ 	.word	0x00000000
        /*0020*/ 	.short	0x0011
        /*0022*/ 	.short	0x0070
        /*0024*/ 	.byte	0x00, 0xf5, 0x21, 0x00


	//----- nvinfo : EIATTR_KPARAM_INFO
	.align		4
.L_18:
        /*0028*/ 	.byte	0x04, 0x17
        /*002a*/ 	.short	(.L_20 - .L_19)
.L_19:
        /*002c*/ 	.word	0x00000000
        /*0030*/ 	.short	0x0010
        /*0032*/ 	.short	0x0068
        /*0034*/ 	.byte	0x00, 0xf5, 0x21, 0x00


	//----- nvinfo : EIATTR_KPARAM_INFO
	.align		4
.L_20:
        /*0038*/ 	.byte	0x04, 0x17
        /*003a*/ 	.short	(.L_22 - .L_21)
.L_21:
        /*003c*/ 	.word	0x00000000
        /*0040*/ 	.short	0x000f
        /*0042*/ 	.short	0x0060
        /*0044*/ 	.byte	0x00, 0xf5, 0x21, 0x00


	//----- nvinfo : EIATTR_KPARAM_INFO
	.align		4
.L_22:
        /*0048*/ 	.byte	0x04, 0x17
        /*004a*/ 	.short	(.L_24 - .L_23)
.L_23:
        /*004c*/ 	.word	0x00000000
        /*0050*/ 	.short	0x000e
        /*0052*/ 	.short	0x005c
        /*0054*/ 	.byte	0x00, 0xf0, 0x11, 0x00


	//----- nvinfo : EIATTR_KPARAM_INFO
	.align		4
.L_24:
        /*0058*/ 	.byte	0x04, 0x17
        /*005a*/ 	.short	(.L_26 - .L_25)
.L_25:
        /*005c*/ 	.word	0x00000000
        /*0060*/ 	.short	0x000d
        /*0062*/ 	.short	0x0058
        /*0064*/ 	.byte	0x00, 0xf0, 0x11, 0x00


	//----- nvinfo : EIATTR_KPARAM_INFO
	.align		4
.L_26:
        /*0068*/ 	.byte	0x04, 0x17
        /*006a*/ 	.short	(.L_28 - .L_27)
.L_27:
        /*006c*/ 	.word	0x00000000
        /*0070*/ 	.short	0x000c
        /*0072*/ 	.short	0x0054
        /*0074*/ 	.byte	0x00, 0xf0, 0x11, 0x00


	//----- nvinfo : EIATTR_KPARAM_INFO
	.align		4
.L_28:
        /*0078*/ 	.byte	0x04, 0x17
        /*007a*/ 	.short	(.L_30 - .L_29)
.L_29:
        /*007c*/ 	.word	0x00000000
        /*0080*/ 	.short	0x000b
        /*0082*/ 	.short	0x0050
        /*0084*/ 	.byte	0x00, 0xf0, 0x11, 0x00


	//----- nvinfo : EIATTR_KPARAM_INFO
	.align		4
.L_30:
        /*0088*/ 	.byte	0x04, 0x17
        /*008a*/ 	.short	(.L_32 - .L_31)
.L_31:
        /*008c*/ 	.word	0x00000000
        /*0090*/ 	.short	0x000a
        /*0092*/ 	.short	0x0048
        /*0094*/ 	.byte	0x00, 0xf5, 0x21, 0x00


	//----- nvinfo : EIATTR_KPARAM_INFO
	.align		4
.L_32:
        /*0098*/ 	.byte	0x04, 0x17
        /*009a*/ 	.short	(.L_34 - .L_33)
.L_33:
        /*009c*/ 	.word	0x00000000
        /*00a0*/ 	.short	0x0009
        /*00a2*/ 	.short	0x0040
        /*00a4*/ 	.byte	0x00, 0xf5, 0x21, 0x00


	//----- nvinfo : EIATTR_KPARAM_INFO
	.align		4
.L_34:
        /*00a8*/ 	.byte	0x04, 0x17
        /*00aa*/ 	.short	(.L_36 - .L_35)
.L_35:
        /*00ac*/ 	.word	0x00000000
        /*00b0*/ 	.short	0x0008
        /*00b2*/ 	.short	0x0038
        /*00b4*/ 	.byte	0x00, 0xf5, 0x21, 0x00


	//----- nvinfo : EIATTR_KPARAM_INFO
	.align		4
.L_36:
        /*00b8*/ 	.byte	0x04, 0x17
        /*00ba*/ 	.short	(.L_38 - .L_37)
.L_37:
        /*00bc*/ 	.word	0x00000000
        /*00c0*/ 	.short	0x0007
        /*00c2*/ 	.short	0x0030
        /*00c4*/ 	.byte	0x00, 0xf5, 0x21, 0x00


	//----- nvinfo : EIATTR_KPARAM_INFO
	.align		4
.L_38:
        /*00c8*/ 	.byte	0x04, 0x17
        /*00ca*/ 	.short	(.L_40 - .L_39)
.L_39:
        /*00cc*/ 	.word	0x00000000
        /*00d0*/ 	.short	0x0006
        /*00d2*/ 	.short	0x0028
        /*00d4*/ 	.byte	0x00, 0xf5, 0x21, 0x00


	//----- nvinfo : EIATTR_KPARAM_INFO
	.align		4
.L_40:
        /*00d8*/ 	.byte	0x04, 0x17
        /*00da*/ 	.short	(.L_42 - .L_41)
.L_41:
        /*00dc*/ 	.word	0x00000000
        /*00e0*/ 	.short	0x0005
        /*00e2*/ 	.short	0x0020
        /*00e4*/ 	.byte	0x00, 0xf5, 0x21, 0x00


	//----- nvinfo : EIATTR_KPARAM_INFO
	.align		4
.L_42:
        /*00e8*/ 	.byte	0x04, 0x17
        /*00ea*/ 	.short	(.L_44 - .L_43)
.L_43:
        /*00ec*/ 	.word	0x00000000
        /*00f0*/ 	.short	0x0004
        /*00f2*/ 	.short	0x0018
        /*00f4*/ 	.byte	0x00, 0xf5, 0x21, 0x00


	//----- nvinfo : EIATTR_KPARAM_INFO
	.align		4
.L_44:
        /*00f8*/ 	.byte	0x04, 0x17
        /*00fa*/ 	.short	(.L_46 - .L_45)
.L_45:
        /*00fc*/ 	.word	0x00000000
        /*0100*/ 	.short	0x0003
        /*0102*/ 	.short	0x0014
        /*0104*/ 	.byte	0x00, 0xf0, 0x11, 0x00


	//----- nvinfo : EIATTR_KPARAM_INFO
	.align		4
.L_46:
        /*0108*/ 	.byte	0x04, 0x17
        /*010a*/ 	.short	(.L_48 - .L_47)
.L_47:
        /*010c*/ 	.word	0x00000000
        /*0110*/ 	.short	0x0002
        /*0112*/ 	.short	0x0010
        /*0114*/ 	.byte	0x00, 0xf0, 0x11, 0x00


	//----- nvinfo : EIATTR_KPARAM_INFO
	.align		4
.L_48:
        /*0118*/ 	.byte	0x04, 0x17
        /*011a*/ 	.short	(.L_50 - .L_49)
.L_49:
        /*011c*/ 	.word	0x00000000
        /*0120*/ 	.short	0x0001
        /*0122*/ 	.short	0x0008
        /*0124*/ 	.byte	0x00, 0xf5, 0x21, 0x00


	//----- nvinfo : EIATTR_KPARAM_INFO
	.align		4
.L_50:
        /*0128*/ 	.byte	0x04, 0x17
        /*012a*/ 	.short	(.L_52 - .L_51)
.L_51:
        /*012c*/ 	.word	0x00000000
        /*0130*/ 	.short	0x0000
        /*0132*/ 	.short	0x0000
        /*0134*/ 	.byte	0x00, 0xf5, 0x21, 0x00


	//----- nvinfo : EIATTR_SPARSE_MMA_MASK
	.align		4
.L_52:
        /*0138*/ 	.byte	0x03, 0x50
        /*013a*/ 	.short	0x0000


	//----- nvinfo : EIATTR_MAXREG_COUNT
	.align		4
        /*013c*/ 	.byte	0x03, 0x1b
        /*013e*/ 	.short	0x00ff


	//----- nvinfo : EIATTR_NUM_BARRIERS
	.align		4
        /*0140*/ 	.byte	0x02, 0x4c
        /*0142*/ 	.byte	0x01
	.zero		1


	//----- nvinfo : EIATTR_MERCURY_ISA_VERSION
	.align		4
        /*0144*/ 	.byte	0x03, 0x5f
        /*0146*/ 	.short	0x0101


	//----- nvinfo : EIATTR_VRC_CTA_INIT_COUNT
	.align		4
        /*0148*/ 	.byte	0x02, 0x4a
	.zero		1
	.zero		1


	//----- nvinfo : EIATTR_EXIT_INSTR_OFFSETS
	.align		4
        /*014c*/ 	.byte	0x04, 0x1c
        /*014e*/ 	.short	(.L_54 - .L_53)


	//   ....[0]....
.L_53:
        /*0150*/ 	.word	0x00000ff0


	//   ....[1]....
        /*0154*/ 	.word	0x000010e0


	//   ....[2]....
        /*0158*/ 	.word	0x00005db0


	//----- nvinfo : EIATTR_CRS_STACK_SIZE
	.align		4
.L_54:
        /*015c*/ 	.byte	0x04, 0x1e
        /*015e*/ 	.short	(.L_56 - .L_55)
.L_55:
        /*0160*/ 	.word	0x00000000


	//----- nvinfo : EIATTR_CBANK_PARAM_SIZE
	.align		4
.L_56:
        /*0164*/ 	.byte	0x03, 0x19
        /*0166*/ 	.short	0x007c


	//----- nvinfo : EIATTR_PARAM_CBANK
	.align		4
        /*0168*/ 	.byte	0x04, 0x0a
        /*016a*/ 	.short	(.L_58 - .L_57)
	.align		4
.L_57:
        /*016c*/ 	.word	index@(.nv.constant0._Z29gpu_tfm_lanczos2_arb_2dly_hmcPfS_iiPKfS1_PKiS3_S1_S1_S1_iiiiS1_S1_S1_f)
        /*0170*/ 	.short	0x0380
        /*0172*/ 	.short	0x007c


	//----- nvinfo : EIATTR_SW_WAR
	.align		4
.L_58:
        /*0174*/ 	.byte	0x04, 0x36
        /*0176*/ 	.short	(.L_60 - .L_59)
.L_59:
        /*0178*/ 	.word	0x00000008
.L_60:


//--------------------- .nv.callgraph             --------------------------
	.section	.nv.callgraph,"",@"SHT_CUDA_CALLGRAPH"
	.align	4
	.sectionentsize	8
	.align		4
        /*0000*/ 	.word	0x00000000
	.align		4
        /*0004*/ 	.word	0xffffffff
	.align		4
        /*0008*/ 	.word	0x00000000
	.align		4
        /*000c*/ 	.word	0xfffffffe
	.align		4
        /*0010*/ 	.word	0x00000000
	.align		4
        /*0014*/ 	.word	0xfffffffd
	.align		4
        /*0018*/ 	.word	0x00000000
	.align		4
        /*001c*/ 	.word	0xfffffffc


//--------------------- .nv.constant4             --------------------------
	.section	.nv.constant4,"a",@progbits
	.align	8
	.align		8
.nv.constant4:
        /*0000*/ 	.dword	__cudart_i2opi_f


//--------------------- .text._Z29gpu_tfm_lanczos2_arb_2dly_hmcPfS_iiPKfS1_PKiS3_S1_S1_S1_iiiiS1_S1_S1_f --------------------------
	.section	.text._Z29gpu_tfm_lanczos2_arb_2dly_hmcPfS_iiPKfS1_PKiS3_S1_S1_S1_iiiiS1_S1_S1_f,"ax",@progbits
	.align	128
        .global         _Z29gpu_tfm_lanczos2_arb_2dly_hmcPfS_iiPKfS1_PKiS3_S1_S1_S1_iiiiS1_S1_S1_f
        .type           _Z29gpu_tfm_lanczos2_arb_2dly_hmcPfS_iiPKfS1_PKiS3_S1_S1_S1_iiiiS1_S1_S1_f,@function
        .size           _Z29gpu_tfm_lanczos2_arb_2dly_hmcPfS_iiPKfS1_PKiS3_S1_S1_S1_iiiiS1_S1_S1_f,(.L_x_134 - _Z29gpu_tfm_lanczos2_arb_2dly_hmcPfS_iiPKfS1_PKiS3_S1_S1_S1_iiiiS1_S1_S1_f)
        .other          _Z29gpu_tfm_lanczos2_arb_2dly_hmcPfS_iiPKfS1_PKiS3_S1_S1_S1_iiiiS1_S1_S1_f,@"STO_CUDA_ENTRY STV_DEFAULT"
_Z29gpu_tfm_lanczos2_arb_2dly_hmcPfS_iiPKfS1_PKiS3_S1_S1_S1_iiiiS1_S1_S1_f:
.text._Z29gpu_tfm_lanczos2_arb_2dly_hmcPfS_iiPKfS1_PKiS3_S1_S1_S1_iiiiS1_S1_S1_f:
[----:B------:R-:W0:Y:S01]  /*0000*/  LDC R1, c[0x0][0x37c] ;  /* 0x0000df00ff017b82 */ /* 0x000e220000000800 */
[----:B------:R-:W1:Y:S01]  /*0010*/  S2R R4, SR_TID.X ;  /* 0x0000000000047919 */ /* 0x000e620000002100 */
[----:B------:R-:W2:Y:S01]  /*0020*/  LDCU.64 UR8, c[0x0][0x358] ;  /* 0x00006b00ff0877ac */ /* 0x000ea20008000a00 */
[----:B------:R-:W-:Y:S01]  /*0030*/  BSSY.RECONVERGENT B2, `(.L_x_0) ;  /* 0x00000f5000027945 */ /* 0x000fe20003800200 */
[----:B0-----:R-:W-:Y:S02]  /*0040*/  IADD3 R1, PT, PT, R1, -0x20, RZ ;  /* 0xffffffe001017810 */ /* 0x001fe40007ffe0ff */
[----:B-1----:R-:W-:-:S13]  /*0050*/  ISETP.GT.U32.AND P0, PT, R4, 0x3e8, PT ;  /* 0x000003e80400780c */ /* 0x002fda0003f04070 */
[----:B--2---:R-:W-:Y:S05]  /*0060*/  @P0 BRA `(.L_x_1) ;  /* 0x0000000c00c40947 */ /* 0x004fea0003800000 */
[----:B------:R-:W0:Y:S01]  /*0070*/  S2R R0, SR_CgaCtaId ;  /* 0x0000000000007919 */ /* 0x000e220000008800 */
[----:B------:R-:W1:Y:S01]  /*0080*/  LDCU UR4, c[0x0][0x3f8] ;  /* 0x00007f00ff0477ac */ /* 0x000e620008000800 */
[----:B------:R-:W2:Y:S01]  /*0090*/  LDC R3, c[0x0][0x360] ;  /* 0x0000d800ff037b82 */ /* 0x000ea20000000800 */
[----:B------:R-:W-:Y:S01]  /*00a0*/  MOV R5, 0x400 ;  /* 0x0000040000057802 */ /* 0x000fe20000000f00 */
[----:B------:R-:W-:Y:S01]  /*00b0*/  IMAD.MOV.U32 R6, RZ, RZ, R4 ;  /* 0x000000ffff067224 */ /* 0x000fe200078e0004 */
[----:B-1----:R-:W1:Y:S02]  /*00c0*/  F2F.F64.F32 R8, UR4 ;  /* 0x0000000400087d10 */ /* 0x002e640008201800 */
[----:B0-----:R-:W-:-:S07]  /*00d0*/  LEA R5, R0, R5, 0x18 ;  /* 0x0000000500057211 */ /* 0x001fce00078ec0ff */
.L_x_16:
[----:B0-----:R-:W0:Y:S01]  /*00e0*/  MUFU.RCP64H R13, 1000 ;  /* 0x408f4000000d7908 */ /* 0x001e220000001800 */
[----:B------:R-:W-:Y:S02]  /*00f0*/  HFMA2 R16, -RZ, RZ, 0, 0 ;  /* 0x00000000ff107431 */ /* 0x000fe400000001ff */
[----:B------:R-:W-:Y:S01]  /*0100*/  IMAD.MOV.U32 R17, RZ, RZ, 0x408f4000 ;  /* 0x408f4000ff117424 */ /* 0x000fe200078e00ff */
[----:B------:R-:W-:Y:S01]  /*0110*/  MOV R12, 0x1 ;  /* 0x00000001000c7802 */ /* 0x000fe20000000f00 */
[----:B-1----:R-:W-:Y:S01]  /*0120*/  IMAD.SHL.U32 R0, R6, 0x2, RZ ;  /* 0x0000000206007824 */ /* 0x002fe200078e00ff */
[----:B------:R-:W-:Y:S04]  /*0130*/  BSSY.RECONVERGENT B0, `(.L_x_2) ;  /* 0x0000013000007945 */ /* 0x000fe80003800200 */
[----:B0-----:R-:W-:-:S08]  /*0140*/  DFMA R10, R12, -R16, 1 ;  /* 0x3ff000000c0a742b */ /* 0x001fd00000000810 */
[----:B------:R-:W-:Y:S02]  /*0150*/  DFMA R14, R10, R10, R10 ;  /* 0x0000000a0a0e722b */ /* 0x000fe4000000000a */
[----:B------:R-:W1:Y:S06]  /*0160*/  I2F.F64.U32 R10, R0 ;  /* 0x00000000000a7312 */ /* 0x000e6c0000201800 */
[----:B------:R-:W-:-:S08]  /*0170*/  DFMA R14, R12, R14, R12 ;  /* 0x0000000e0c0e722b */ /* 0x000fd0000000000c */
[----:B------:R-:W-:Y:S02]  /*0180*/  DFMA R12, R14, -R16, 1 ;  /* 0x3ff000000e0c742b */ /* 0x000fe40000000810 */
[----:B-1----:R-:W-:-:S06]  /*0190*/  DMUL R18, R8, R10 ;  /* 0x0000000a08127228 */ /* 0x002fcc0000000000 */
[----:B------:R-:W-:-:S04]  /*01a0*/  DFMA R12, R14, R12, R14 ;  /* 0x0000000c0e0c722b */ /* 0x000fc8000000000e */
[----:B------:R-:W-:-:S04]  /*01b0*/  FSETP.GEU.AND P1, PT, |R19|, 6.5827683646048100446e-37, PT ;  /* 0x036000001300780b */ /* 0x000fc80003f2e200 */
[----:B------:R-:W-:-:S08]  /*01c0*/  DMUL R10, R18, R12 ;  /* 0x0000000c120a7228 */ /* 0x000fd00000000000 */
[----:B------:R-:W-:-:S08]  /*01d0*/  DFMA R14, R10, -1000, R18 ;  /* 0xc08f40000a0e782b */ /* 0x000fd00000000012 */
[----:B------:R-:W-:-:S10]  /*01e0*/  DFMA R10, R12, R14, R10 ;  /* 0x0000000e0c0a722b */ /* 0x000fd4000000000a */
[----:B---3--:R-:W-:-:S05]  /*01f0*/  FFMA R2, RZ, 4.4765625, R11 ;  /* 0x408f4000ff027823 */ /* 0x008fca000000000b */
[----:B------:R-:W-:-:S13]  /*0200*/  FSETP.GT.AND P0, PT, |R2|, 1.469367938527859385e-39, PT ;  /* 0x001000000200780b */ /* 0x000fda0003f04200 */
[----:B------:R-:W-:Y:S05]  /*0210*/  @P0 BRA P1, `(.L_x_3) ;  /* 0x0000000000100947 */ /* 0x000fea0000800000 */
[----:B------:R-:W-:-:S07]  /*0220*/  MOV R0, 0x240 ;  /* 0x0000024000007802 */ /* 0x000fce0000000f00 */
[----:B--2---:R-:W-:Y:S05]  /*0230*/  CALL.REL.NOINC `($__internal_0_$__cuda_sm20_div_rn_f64_full) ;  /* 0x0000005800e07944 */ /* 0x004fea0003c00000 */
[----:B------:R-:W-:Y:S01]  /*0240*/  MOV R10, R18 ;  /* 0x00000012000a7202 */ /* 0x000fe20000000f00 */
[----:B------:R-:W-:-:S07]  /*0250*/  IMAD.MOV.U32 R11, RZ, RZ, R19 ;  /* 0x000000ffff0b7224 */ /* 0x000fce00078e0013 */
.L_x_3:
[----:B------:R-:W-:Y:S05]  /*0260*/  BSYNC.RECONVERGENT B0 ;  /* 0x0000000000007941 */ /* 0x000fea0003800200 */
.L_x_2:
[----:B------:R-:W-:Y:S01]  /*0270*/  DADD R10, -R8, R10 ;  /* 0x00000000080a7229 */ /* 0x000fe2000000010a */
[----:B------:R-:W0:Y:S01]  /*0280*/  LDC R12, c[0x0][0x3f8] ;  /* 0x0000fe00ff0c7b82 */ /* 0x000e220000000800 */
[----:B------:R-:W-:Y:S08]  /*0290*/  BSSY.RECONVERGENT B3, `(.L_x_4) ;  /* 0x00000cb000037945 */ /* 0x000ff00003800200 */
[----:B------:R-:W0:Y:S02]  /*02a0*/  F2F.F32.F64 R10, R10 ;  /* 0x0000000a000a7310 */ /* 0x000e240000301000 */
[----:B0-----:R-:W-:-:S13]  /*02b0*/  FSETP.GT.AND P0, PT, |R10|, R12, PT ;  /* 0x0000000c0a00720b */ /* 0x001fda0003f04200 */
[----:B------:R-:W-:-:S05]  /*02c0*/  @P0 LEA R0, R6, R5, 0x2 ;  /* 0x0000000506000211 */ /* 0x000fca00078e10ff */
[----:B------:R0:W-:Y:S01]  /*02d0*/  @P0 STS [R0], RZ ;  /* 0x000000ff00000388 */ /* 0x0001e20000000800 */
[----:B------:R-:W-:Y:S05]  /*02e0*/  @P0 BRA `(.L_x_5) ;  /* 0x0000000c00140947 */ /* 0x000fea0003800000 */
[----:B------:R-:W1:Y:S01]  /*02f0*/  F2F.F64.F32 R14, |R10| ;  /* 0x4000000a000e7310 */ /* 0x000e620000201800 */
[----:B------:R-:W-:Y:S01]  /*0300*/  UMOV UR4, 0x9abcaf48 ;  /* 0x9abcaf4800047882 */ /* 0x000fe20000000000 */
[----:B------:R-:W-:Y:S02]  /*0310*/  UMOV UR5, 0x3e7ad7f2 ;  /* 0x3e7ad7f200057882 */ /* 0x000fe40000000000 */
[----:B-1----:R-:W-:-:S14]  /*0320*/  DSETP.GEU.AND P0, PT, R14, UR4, PT ;  /* 0x000000040e007e2a */ /* 0x002fdc000bf0e000 */
[----:B------:R-:W-:Y:S01]  /*0330*/  @!P0 IMAD R7, R6, 0x4, R5 ;  /* 0x0000000406078824 */ /* 0x000fe200078e0205 */
[----:B0-----:R-:W-:-:S05]  /*0340*/  @!P0 MOV R0, 0x3f800000 ;  /* 0x3f80000000008802 */ /* 0x001fca0000000f00 */
[----:B------:R1:W-:Y:S01]  /*0350*/  @!P0 STS [R7], R0 ;  /* 0x0000000007008388 */ /* 0x0003e20000000800 */
[----:B------:R-:W-:Y:S05]  /*0360*/  @!P0 BRA `(.L_x_5) ;  /* 0x0000000800f48947 */ /* 0x000fea0003800000 */
[----:B-1----:R-:W0:Y:S01]  /*0370*/  MUFU.RCP R0, R12 ;  /* 0x0000000c00007308 */ /* 0x002e220000001000 */
[----:B------:R-:W-:Y:S01]  /*0380*/  FMUL R7, R10, 3.1415927410125732422 ;  /* 0x40490fdb0a077820 */ /* 0x000fe20000400000 */
[----:B------:R-:W-:Y:S06]  /*0390*/  BSSY.RECONVERGENT B4, `(.L_x_6) ;  /* 0x000000e000047945 */ /* 0x000fec0003800200 */
[----:B------:R-:W1:Y:S01]  /*03a0*/  FCHK P0, R7, R12 ;  /* 0x0000000c07007302 */ /* 0x000e620000000000 */
[----:B0-----:R-:W-:-:S04]  /*03b0*/  FFMA R11, R0, -R12, 1 ;  /* 0x3f800000000b7423 */ /* 0x001fc8000000080c */
[----:B------:R-:W-:-:S04]  /*03c0*/  FFMA R0, R0, R11, R0 ;  /* 0x0000000b00007223 */ /* 0x000fc80000000000 */
[----:B------:R-:W-:-:S04]  /*03d0*/  FFMA R13, R7, R0, RZ ;  /* 0x00000000070d7223 */ /* 0x000fc800000000ff */
[----:B------:R-:W-:-:S04]  /*03e0*/  FFMA R2, R13, -R12, R7 ;  /* 0x8000000c0d027223 */ /* 0x000fc80000000007 */
[----:B------:R-:W-:Y:S01]  /*03f0*/  FFMA R13, R0, R2, R13 ;  /* 0x00000002000d7223 */ /* 0x000fe2000000000d */
[----:B-1----:R-:W-:Y:S06]  /*0400*/  @!P0 BRA `(.L_x_7) ;  /* 0x0000000000188947 */ /* 0x002fec0003800000 */
[----:B------:R-:W0:Y:S01]  /*0410*/  LDCU UR4, c[0x0][0x3f8] ;  /* 0x00007f00ff0477ac */ /* 0x000e220008000800 */
[----:B------:R-:W-:Y:S01]  /*0420*/  IMAD.MOV.U32 R0, RZ, RZ, R7 ;  /* 0x000000ffff007224 */ /* 0x000fe200078e0007 */
[----:B------:R-:W-:Y:S02]  /*0430*/  MOV R26, 0x460 ;  /* 0x00000460001a7802 */ /* 0x000fe40000000f00 */
[----:B0-----:R-:W-:-:S07]  /*0440*/  MOV R22, UR4 ;  /* 0x0000000400167c02 */ /* 0x001fce0008000f00 */
[----:B--2---:R-:W-:Y:S05]  /*0450*/  CALL.REL.NOINC `($__internal_2_$__cuda_sm3x_div_rn_noftz_f32_slowpath) ;  /* 0x0000006000747944 */ /* 0x004fea0003c00000 */
[----:B------:R-:W-:-:S07]  /*0460*/  IMAD.MOV.U32 R13, RZ, RZ, R0 ;  /* 0x000000ffff0d7224 */ /* 0x000fce00078e0000 */
.L_x_7:
[----:B------:R-:W-:Y:S05]  /*0470*/  BSYNC.RECONVERGENT B4 ;  /* 0x0000000000047941 */ /* 0x000fea0003800200 */
.L_x_6:
[C---:B------:R-:W-:Y:S01]  /*0480*/  FMUL R0, R13.reuse, 0.63661974668502807617 ;  /* 0x3f22f9830d007820 */ /* 0x040fe20000400000 */
[----:B------:R-:W-:Y:S01]  /*0490*/  FSETP.GE.AND P0, PT, |R13|, 105615, PT ;  /* 0x47ce47800d00780b */ /* 0x000fe20003f06200 */
[----:B------:R-:W-:Y:S04]  /*04a0*/  BSSY.RECONVERGENT B0, `(.L_x_8) ;  /* 0x000003a000007945 */ /* 0x000fe80003800200 */
[----:B------:R-:W0:Y:S02]  /*04b0*/  F2I.NTZ R0, R0 ;  /* 0x0000000000007305 */ /* 0x000e240000203100 */
[----:B0-----:R-:W-:-:S05]  /*04c0*/  I2FP.F32.S32 R2, R0 ;  /* 0x0000000000027245 */ /* 0x001fca0000201400 */
[----:B------:R-:W-:-:S04]  /*04d0*/  FFMA R11, R2, -1.5707962512969970703, R13 ;  /* 0xbfc90fda020b7823 */ /* 0x000fc8000000000d */
[----:B------:R-:W-:-:S04]  /*04e0*/  FFMA R11, R2, -7.5497894158615963534e-08, R11 ;  /* 0xb3a22168020b7823 */ /* 0x000fc8000000000b */
[----:B------:R-:W-:Y:S01]  /*04f0*/  FFMA R12, R2, -5.3903029534742383927e-15, R11 ;  /* 0xa7c234c5020c7823 */ /* 0x000fe2000000000b */
[----:B------:R-:W-:Y:S06]  /*0500*/  @!P0 BRA `(.L_x_9) ;  /* 0x0000000000cc8947 */ /* 0x000fec0003800000 */
[----:B------:R-:W-:-:S13]  /*0510*/  FSETP.NEU.AND P0, PT, |R13|, +INF , PT ;  /* 0x7f8000000d00780b */ /* 0x000fda0003f0d200 */
[----:B------:R-:W-:Y:S01]  /*0520*/  @!P0 FMUL R12, RZ, R13 ;  /* 0x0000000dff0c8220 */ /* 0x000fe20000400000 */
[----:B------:R-:W-:Y:S01]  /*0530*/  @!P0 MOV R0, RZ ;  /* 0x000000ff00008202 */ /* 0x000fe20000000f00 */
[----:B------:R-:W-:Y:S06]  /*0540*/  @!P0 BRA `(.L_x_9) ;  /* 0x0000000000bc8947 */ /* 0x000fec0003800000 */
[----:B------:R-:W0:Y:S01]  /*0550*/  LDC.64 R16, c[0x4][RZ] ;  /* 0x01000000ff107b82 */ /* 0x000e220000000a00 */
[----:B------:R-:W-:Y:S02]  /*0560*/  IMAD.SHL.U32 R2, R13, 0x100, RZ ;  /* 0x000001000d027824 */ /* 0x000fe400078e00ff */
[----:B------:R-:W-:Y:S02]  /*0570*/  HFMA2 R12, -RZ, RZ, 0, 0 ;  /* 0x00000000ff0c7431 */ /* 0x000fe400000001ff */
[----:B------:R-:W-:Y:S01]  /*0580*/  IMAD.MOV.U32 R0, RZ, RZ, RZ ;  /* 0x000000ffff007224 */ /* 0x000fe200078e00ff */
[----:B------:R-:W-:Y:S01]  /*0590*/  UMOV UR4, URZ ;  /* 0x000000ff00047c82 */ /* 0x000fe20008000000 */
[----:B------:R-:W-:-:S07]  /*05a0*/  LOP3.LUT R21, R2, 0x80000000, RZ, 0xfc, !PT ;  /* 0x8000000002157812 */ /* 0x000fce00078efcff */
.L_x_10:
[----:B0-----:R-:W-:-:S06]  /*05b0*/  IMAD.WIDE.U32 R10, R0, 0x4, R16 ;  /* 0x00000004000a7825 */ /* 0x001fcc00078e0010 */
[----:B------:R-:W3:Y:S01]  /*05c0*/  LDG.E.CONSTANT R10, desc[UR8][R10.64] ;  /* 0x000000080a0a7981 */ /* 0x000ee2000c1e9900 */
[C---:B-1----:R-:W-:Y:S01]  /*05d0*/  LEA R2, R0.reuse, R1, 0x2 ;  /* 0x0000000100027211 */ /* 0x042fe200078e10ff */
[----:B------:R-:W-:-:S05]  /*05e0*/  VIADD R0, R0, 0x1 ;  /* 0x0000000100007836 */ /* 0x000fca0000000000 */
[----:B------:R-:W-:Y:S01]  /*05f0*/  ISETP.NE.AND P0, PT, R0, 0x6, PT ;  /* 0x000000060000780c */ /* 0x000fe20003f05270 */
[----:B---3--:R-:W-:-:S03]  /*0600*/  IMAD.WIDE.U32 R14, R10, R21, RZ ;  /* 0x000000150a0e7225 */ /* 0x008fc600078e00ff */
[----:B------:R-:W-:-:S04]  /*0610*/  IADD3 R19, P1, PT, R14, R12, RZ ;  /* 0x0000000c0e137210 */ /* 0x000fc80007f3e0ff */
[----:B------:R-:W-:Y:S01]  /*0620*/  IADD3.X R12, PT, PT, R15, UR4, RZ, P1, !PT ;  /* 0x000000040f0c7c10 */ /* 0x000fe20008ffe4ff */
[----:B------:R1:W-:Y:S04]  /*0630*/  STL [R2], R19 ;  /* 0x0000001302007387 */ /* 0x0003e80000100800 */
[----:B------:R-:W-:Y:S05]  /*0640*/  @P0 BRA `(.L_x_10) ;  /* 0xfffffffc00d80947 */ /* 0x000fea000383ffff */
[----:B------:R-:W-:Y:S01]  /*0650*/  SHF.R.U32.HI R10, RZ, 0x17, R13 ;  /* 0x00000017ff0a7819 */ /* 0x000fe2000001160d */
[----:B------:R0:W-:Y:S03]  /*0660*/  STL [R1+0x18], R12 ;  /* 0x0000180c01007387 */ /* 0x0001e60000100800 */
[C---:B------:R-:W-:Y:S02]  /*0670*/  LOP3.LUT R0, R10.reuse, 0xe0, RZ, 0xc0, !PT ;  /* 0x000000e00a007812 */ /* 0x040fe400078ec0ff */
[----:B------:R-:W-:Y:S02]  /*0680*/  LOP3.LUT P0, RZ, R10, 0x1f, RZ, 0xc0, !PT ;  /* 0x0000001f0aff7812 */ /* 0x000fe4000780c0ff */
[----:B------:R-:W-:-:S04]  /*0690*/  IADD3 R0, PT, PT, R0, -0x80, RZ ;  /* 0xffffff8000007810 */ /* 0x000fc80007ffe0ff */
[----:B------:R-:W-:-:S05]  /*06a0*/  SHF.R.U32.HI R0, RZ, 0x5, R0 ;  /* 0x00000005ff007819 */ /* 0x000fca0000011600 */
[----:B------:R-:W-:-:S05]  /*06b0*/  IMAD R16, R0, -0x4, R1 ;  /* 0xfffffffc00107824 */ /* 0x000fca00078e0201 */
[----:B------:R-:W3:Y:S04]  /*06c0*/  LDL R0, [R16+0x18] ;  /* 0x0000180010007983 */ /* 0x000ee80000100800 */
[----:B------:R-:W3:Y:S04]  /*06d0*/  LDL R11, [R16+0x14] ;  /* 0x00001400100b7983 */ /* 0x000ee80000100800 */
[----:B-1----:R-:W4:Y:S01]  /*06e0*/  @P0 LDL R2, [R16+0x10] ;  /* 0x0000100010020983 */ /* 0x002f220000100800 */
[----:B------:R-:W-:Y:S01]  /*06f0*/  LOP3.LUT R10, R10, 0x1f, RZ, 0xc0, !PT ;  /* 0x0000001f0a0a7812 */ /* 0x000fe200078ec0ff */
[----:B------:R-:W-:Y:S01]  /*0700*/  UMOV UR4, 0x54442d19 ;  /* 0x54442d1900047882 */ /* 0x000fe20000000000 */
[----:B------:R-:W-:-:S02]  /*0710*/  UMOV UR5, 0x3bf921fb ;  /* 0x3bf921fb00057882 */ /* 0x000fc40000000000 */
[-C--:B---3--:R-:W-:Y:S02]  /*0720*/  @P0 SHF.L.W.U32.HI R0, R11, R10.reuse, R0 ;  /* 0x0000000a0b000219 */ /* 0x088fe40000010e00 */
[----:B----4-:R-:W-:Y:S02]  /*0730*/  @P0 SHF.L.W.U32.HI R11, R2, R10, R11 ;  /* 0x0000000a020b0219 */ /* 0x010fe40000010e0b */
[----:B------:R-:W-:Y:S02]  /*0740*/  ISETP.GE.AND P0, PT, R13, RZ, PT ;  /* 0x000000ff0d00720c */ /* 0x000fe40003f06270 */
[C-C-:B------:R-:W-:Y:S01]  /*0750*/  SHF.L.W.U32.HI R2, R11.reuse, 0x2, R0.reuse ;  /* 0x000000020b027819 */ /* 0x140fe20000010e00 */
[----:B------:R-:W-:Y:S01]  /*0760*/  IMAD.SHL.U32 R11, R11, 0x4, RZ ;  /* 0x000000040b0b7824 */ /* 0x000fe200078e00ff */
[----:B------:R-:W-:Y:S02]  /*0770*/  SHF.R.U32.HI R17, RZ, 0x1e, R0 ;  /* 0x0000001eff117819 */ /* 0x000fe40000011600 */
[----:B------:R-:W-:-:S02]  /*0780*/  SHF.R.S32.HI R10, RZ, 0x1f, R2 ;  /* 0x0000001fff0a7819 */ /* 0x000fc40000011402 */
[----:B------:R-:W-:Y:S02]  /*0790*/  LEA.HI R0, R2, R17, RZ, 0x1 ;  /* 0x0000001102007211 */ /* 0x000fe400078f08ff */
[C---:B------:R-:W-:Y:S02]  /*07a0*/  LOP3.LUT R14, R10.reuse, R11, RZ, 0x3c, !PT ;  /* 0x0000000b0a0e7212 */ /* 0x040fe400078e3cff */
[----:B------:R-:W-:Y:S02]  /*07b0*/  LOP3.LUT R15, R10, R2, RZ, 0x3c, !PT ;  /* 0x000000020a0f7212 */ /* 0x000fe400078e3cff */
[----:B------:R-:W-:Y:S02]  /*07c0*/  LOP3.LUT R13, R2, R13, RZ, 0x3c, !PT ;  /* 0x0000000d020d7212 */ /* 0x000fe400078e3cff */
[----:B------:R-:W-:Y:S02]  /*07d0*/  IADD3 R2, PT, PT, -R0, RZ, RZ ;  /* 0x000000ff00027210 */ /* 0x000fe40007ffe1ff */
[----:B------:R-:W1:Y:S01]  /*07e0*/  I2F.F64.S64 R14, R14 ;  /* 0x0000000e000e7312 */ /* 0x000e620000301c00 */
[----:B------:R-:W-:-:S02]  /*07f0*/  ISETP.GE.AND P1, PT, R13, RZ, PT ;  /* 0x000000ff0d00720c */ /* 0x000fc40003f26270 */
[----:B------:R-:W-:Y:S01]  /*0800*/  @!P0 IMAD.MOV.U32 R0, RZ, RZ, R2 ;  /* 0x000000ffff008224 */ /* 0x000fe200078e0002 */
[----:B-1----:R-:W-:-:S10]  /*0810*/  DMUL R10, R14, UR4 ;  /* 0x000000040e0a7c28 */ /* 0x002fd40008000000 */
[----:B------:R-:W0:Y:S02]  /*0820*/  F2F.F32.F64 R10, R10 ;  /* 0x0000000a000a7310 */ /* 0x000e240000301000 */
[----:B0-----:R-:W-:-:S07]  /*0830*/  FSEL R12, -R10, R10, !P1 ;  /* 0x0000000a0a0c7208 */ /* 0x001fce0004800100 */
.L_x_9:
[----:B------:R-:W-:Y:S05]  /*0840*/  BSYNC.RECONVERGENT B0 ;  /* 0x0000000000007941 */ /* 0x000fea0003800200 */
.L_x_8:
[----:B------:R-:W-:Y:S01]  /*0850*/  FMUL R2, R7, 0.63661974668502807617 ;  /* 0x3f22f98307027820 */ /* 0x000fe20000400000 */
[----:B------:R-:W-:Y:S01]  /*0860*/  MOV R17, 0x37cbac00 ;  /* 0x37cbac0000117802 */ /* 0x000fe20000000f00 */
[----:B------:R-:W-:Y:S01]  /*0870*/  FMUL R10, R12, R12 ;  /* 0x0000000c0c0a7220 */ /* 0x000fe20000400000 */
[C---:B------:R-:W-:Y:S01]  /*0880*/  LOP3.LUT R13, R0.reuse, 0x1, RZ, 0xc0, !PT ;  /* 0x00000001000d7812 */ /* 0x040fe200078ec0ff */
[----:B------:R-:W-:Y:S01]  /*0890*/  IMAD.MOV.U32 R16, RZ, RZ, 0x3d2aaabb ;  /* 0x3d2aaabbff107424 */ /* 0x000fe200078e00ff */
[----:B------:R-:W-:Y:S01]  /*08a0*/  LOP3.LUT P1, RZ, R0, 0x2, RZ, 0xc0, !PT ;  /* 0x0000000200ff7812 */ /* 0x000fe2000782c0ff */
[----:B------:R-:W0:Y:S01]  /*08b0*/  F2I.NTZ R2, R2 ;  /* 0x0000000200027305 */ /* 0x000e220000203100 */
[----:B------:R-:W-:Y:S01]  /*08c0*/  FFMA R11, R10, R17, -0.0013887860113754868507 ;  /* 0xbab607ed0a0b7423 */ /* 0x000fe20000000011 */
[----:B------:R-:W-:Y:S01]  /*08d0*/  ISETP.NE.U32.AND P0, PT, R13, 0x1, PT ;  /* 0x000000010d00780c */ /* 0x000fe20003f05070 */
[----:B------:R-:W-:Y:S01]  /*08e0*/  BSSY.RECONVERGENT B0, `(.L_x_11) ;  /* 0x0000044000007945 */ /* 0x000fe20003800200 */
[----:B------:R-:W-:-:S02]  /*08f0*/  MOV R13, 0x3effffff ;  /* 0x3effffff000d7802 */ /* 0x000fc40000000f00 */
[----:B------:R-:W-:Y:S02]  /*0900*/  FSEL R11, R11, -0.00019574658654164522886, !P0 ;  /* 0xb94d41530b0b7808 */ /* 0x000fe40004000000 */
[----:B------:R-:W-:Y:S02]  /*0910*/  FSEL R15, R16, 0.0083327032625675201416, !P0 ;  /* 0x3c0885e4100f7808 */ /* 0x000fe40004000000 */
[----:B------:R-:W-:-:S03]  /*0920*/  FSEL R0, R12, 1, P0 ;  /* 0x3f8000000c007808 */ /* 0x000fc60000000000 */
[C---:B------:R-:W-:Y:S01]  /*0930*/  FFMA R11, R10.reuse, R11, R15 ;  /* 0x0000000b0a0b7223 */ /* 0x040fe2000000000f */
[----:B------:R-:W-:Y:S02]  /*0940*/  FSEL R15, -R13, -0.16666662693023681641, !P0 ;  /* 0xbe2aaaa80d0f7808 */ /* 0x000fe40004000100 */
[----:B------:R-:W-:Y:S02]  /*0950*/  FSETP.GE.AND P0, PT, |R7|, 105615, PT ;  /* 0x47ce47800700780b */ /* 0x000fe40003f06200 */
[----:B0-----:R-:W-:Y:S01]  /*0960*/  I2FP.F32.S32 R14, R2 ;  /* 0x00000002000e7245 */ /* 0x001fe20000201400 */
[C---:B------:R-:W-:Y:S01]  /*0970*/  FFMA R15, R10.reuse, R11, R15 ;  /* 0x0000000b0a0f7223 */ /* 0x040fe2000000000f */
[----:B------:R-:W-:-:S03]  /*0980*/  FFMA R11, R10, R0, RZ ;  /* 0x000000000a0b7223 */ /* 0x000fc600000000ff */
[----:B------:R-:W-:Y:S01]  /*0990*/  FFMA R19, R14, -1.5707962512969970703, R7 ;  /* 0xbfc90fda0e137823 */ /* 0x000fe20000000007 */
[----:B------:R-:W-:-:S03]  /*09a0*/  FFMA R18, R11, R15, R0 ;  /* 0x0000000f0b127223 */ /* 0x000fc60000000000 */
[----:B------:R-:W-:Y:S01]  /*09b0*/  FFMA R19, R14, -7.5497894158615963534e-08, R19 ;  /* 0xb3a221680e137823 */ /* 0x000fe20000000013 */
[----:B------:R-:W-:-:S03]  /*09c0*/  @P1 FADD R18, RZ, -R18 ;  /* 0x80000012ff121221 */ /* 0x000fc60000000000 */
[----:B------:R-:W-:Y:S01]  /*09d0*/  FFMA R0, R14, -5.3903029534742383927e-15, R19 ;  /* 0xa7c234c50e007823 */ /* 0x000fe20000000013 */
[----:B------:R-:W-:Y:S06]  /*09e0*/  @!P0 BRA `(.L_x_12) ;  /* 0x0000000000cc8947 */ /* 0x000fec0003800000 */
[----:B------:R-:W-:-:S13]  /*09f0*/  FSETP.NEU.AND P0, PT, |R7|, +INF , PT ;  /* 0x7f8000000700780b */ /* 0x000fda0003f0d200 */
[----:B------:R-:W-:Y:S01]  /*0a00*/  @!P0 FMUL R0, RZ, R7 ;  /* 0x00000007ff008220 */ /* 0x000fe20000400000 */
[----:B------:R-:W-:Y:S01]  /*0a10*/  @!P0 IMAD.MOV.U32 R2, RZ, RZ, RZ ;  /* 0x000000ffff028224 */ /* 0x000fe200078e00ff */
[----:B------:R-:W-:Y:S06]  /*0a20*/  @!P0 BRA `(.L_x_12) ;  /* 0x0000000000bc8947 */ /* 0x000fec0003800000 */
[----:B------:R-:W0:Y:S01]  /*0a30*/  LDC.64 R10, c[0x4][RZ] ;  /* 0x01000000ff0a7b82 */ /* 0x000e220000000a00 */
[----:B------:R-:W-:Y:S01]  /*0a40*/  SHF.L.U32 R2, R7, 0x8, RZ ;  /* 0x0000000807027819 */ /* 0x000fe200000006ff */
[----:B------:R-:W-:Y:S02]  /*0a50*/  HFMA2 R0, -RZ, RZ, 0, 0 ;  /* 0x00000000ff007431 */ /* 0x000fe400000001ff */
[----:B------:R-:W-:Y:S01]  /*0a60*/  IMAD.MOV.U32 R12, RZ, RZ, RZ ;  /* 0x000000ffff0c7224 */ /* 0x000fe200078e00ff */
[----:B------:R-:W-:Y:S01]  /*0a70*/  UMOV UR4, URZ ;  /* 0x000000ff00047c82 */ /* 0x000fe20008000000 */
[----:B------:R-:W-:-:S07]  /*0a80*/  LOP3.LUT R23, R2, 0x80000000, RZ, 0xfc, !PT ;  /* 0x8000000002177812 */ /* 0x000fce00078efcff */
.L_x_13:
[----:B0-----:R-:W-:-:S06]  /*0a90*/  IMAD.WIDE.U32 R14, R0, 0x4, R10 ;  /* 0x00000004000e7825 */ /* 0x001fcc00078e000a */
[----:B------:R-:W3:Y:S01]  /*0aa0*/  LDG.E.CONSTANT R14, desc[UR8][R14.64] ;  /* 0x000000080e0e7981 */ /* 0x000ee2000c1e9900 */
[C---:B-1----:R-:W-:Y:S01]  /*0ab0*/  IMAD R2, R0.reuse, 0x4, R1 ;  /* 0x0000000400027824 */ /* 0x042fe200078e0201 */
[----:B------:R-:W-:-:S04]  /*0ac0*/  IADD3 R0, PT, PT, R0, 0x1, RZ ;  /* 0x0000000100007810 */ /* 0x000fc80007ffe0ff */
        /* <DEDUP_REMOVED lines=9> */
[----:B------:R-:W-:-:S03]  /*0b60*/  LOP3.LUT P0, RZ, R10, 0x1f, RZ, 0xc0, !PT ;  /* 0x0000001f0aff7812 */ /* 0x000fc6000780c0ff */
[----:B------:R-:W-:-:S05]  /*0b70*/  VIADD R0, R0, 0xffffff80 ;  /* 0xffffff8000007836 */ /* 0x000fca0000000000 */
[----:B------:R-:W-:-:S05]  /*0b80*/  SHF.R.U32.HI R0, RZ, 0x5, R0 ;  /* 0x00000005ff007819 */ /* 0x000fca0000011600 */
[----:B-1----:R-:W-:-:S05]  /*0b90*/  IMAD R19, R0, -0x4, R1 ;  /* 0xfffffffc00137824 */ /* 0x002fca00078e0201 */
[----:B------:R-:W3:Y:S04]  /*0ba0*/  LDL R0, [R19+0x18] ;  /* 0x0000180013007983 */ /* 0x000ee80000100800 */
[----:B------:R-:W3:Y:S04]  /*0bb0*/  LDL R11, [R19+0x14] ;  /* 0x00001400130b7983 */ /* 0x000ee80000100800 */
[----:B------:R-:W4:Y:S01]  /*0bc0*/  @P0 LDL R2, [R19+0x10] ;  /* 0x0000100013020983 */ /* 0x000f220000100800 */
[----:B------:R-:W-:Y:S01]  /*0bd0*/  LOP3.LUT R10, R10, 0x1f, RZ, 0xc0, !PT ;  /* 0x0000001f0a0a7812 */ /* 0x000fe200078ec0ff */
[----:B------:R-:W-:Y:S01]  /*0be0*/  UMOV UR4, 0x54442d19 ;  /* 0x54442d1900047882 */ /* 0x000fe20000000000 */
[----:B------:R-:W-:-:S02]  /*0bf0*/  UMOV UR5, 0x3bf921fb ;  /* 0x3bf921fb00057882 */ /* 0x000fc40000000000 */
[-C--:B---3--:R-:W-:Y:S02]  /*0c00*/  @P0 SHF.L.W.U32.HI R0, R11, R10.reuse, R0 ;  /* 0x0000000a0b000219 */ /* 0x088fe40000010e00 */
[----:B----4-:R-:W-:Y:S02]  /*0c10*/  @P0 SHF.L.W.U32.HI R11, R2, R10, R11 ;  /* 0x0000000a020b0219 */ /* 0x010fe40000010e0b */
[--C-:B------:R-:W-:Y:S02]  /*0c20*/  SHF.R.U32.HI R19, RZ, 0x1e, R0.reuse ;  /* 0x0000001eff137819 */ /* 0x100fe40000011600 */
[C---:B------:R-:W-:Y:S02]  /*0c30*/  SHF.L.W.U32.HI R2, R11.reuse, 0x2, R0 ;  /* 0x000000020b027819 */ /* 0x040fe40000010e00 */
[----:B------:R-:W-:Y:S02]  /*0c40*/  SHF.L.U32 R11, R11, 0x2, RZ ;  /* 0x000000020b0b7819 */ /* 0x000fe400000006ff */
[----:B------:R-:W-:-:S02]  /*0c50*/  SHF.R.S32.HI R10, RZ, 0x1f, R2 ;  /* 0x0000001fff0a7819 */ /* 0x000fc40000011402 */
[----:B------:R-:W-:Y:S02]  /*0c60*/  ISETP.GE.AND P0, PT, R7, RZ, PT ;  /* 0x000000ff0700720c */ /* 0x000fe40003f06270 */
[C---:B------:R-:W-:Y:S02]  /*0c70*/  LOP3.LUT R14, R10.reuse, R11, RZ, 0x3c, !PT ;  /* 0x0000000b0a0e7212 */ /* 0x040fe400078e3cff */
[----:B------:R-:W-:Y:S02]  /*0c80*/  LOP3.LUT R15, R10, R2, RZ, 0x3c, !PT ;  /* 0x000000020a0f7212 */ /* 0x000fe400078e3cff */
[C---:B------:R-:W-:Y:S02]  /*0c90*/  LOP3.LUT R0, R2.reuse, R7, RZ, 0x3c, !PT ;  /* 0x0000000702007212 */ /* 0x040fe400078e3cff */
[----:B------:R-:W-:Y:S02]  /*0ca0*/  LEA.HI R2, R2, R19, RZ, 0x1 ;  /* 0x0000001302027211 */ /* 0x000fe400078f08ff */
[----:B------:R-:W1:Y:S01]  /*0cb0*/  I2F.F64.S64 R14, R14 ;  /* 0x0000000e000e7312 */ /* 0x000e620000301c00 */
[----:B------:R-:W-:-:S02]  /*0cc0*/  ISETP.GE.AND P1, PT, R0, RZ, PT ;  /* 0x000000ff0000720c */ /* 0x000fc40003f26270 */
[----:B------:R-:W-:-:S05]  /*0cd0*/  IMAD.MOV R0, RZ, RZ, -R2 ;  /* 0x000000ffff007224 */ /* 0x000fca00078e0a02 */
[----:B------:R-:W-:Y:S01]  /*0ce0*/  @!P0 MOV R2, R0 ;  /* 0x0000000000028202 */ /* 0x000fe20000000f00 */
[----:B-1----:R-:W-:-:S10]  /*0cf0*/  DMUL R10, R14, UR4 ;  /* 0x000000040e0a7c28 */ /* 0x002fd40008000000 */
[----:B------:R-:W1:Y:S02]  /*0d00*/  F2F.F32.F64 R10, R10 ;  /* 0x0000000a000a7310 */ /* 0x000e640000301000 */
[----:B01----:R-:W-:-:S07]  /*0d10*/  FSEL R0, -R10, R10, !P1 ;  /* 0x0000000a0a007208 */ /* 0x003fce0004800100 */
.L_x_12:
[----:B------:R-:W-:Y:S05]  /*0d20*/  BSYNC.RECONVERGENT B0 ;  /* 0x0000000000007941 */ /* 0x000fea0003800200 */
.L_x_11:
[----:B------:R-:W-:Y:S01]  /*0d30*/  FMUL R10, R0, R0 ;  /* 0x00000000000a7220 */ /* 0x000fe20000400000 */
[----:B------:R-:W-:Y:S01]  /*0d40*/  LOP3.LUT R11, R2, 0x1, RZ, 0xc0, !PT ;  /* 0x00000001020b7812 */ /* 0x000fe200078ec0ff */
[----:B------:R-:W-:Y:S01]  /*0d50*/  FMUL R22, R7, R7 ;  /* 0x0000000707167220 */ /* 0x000fe20000400000 */
[----:B------:R-:W0:Y:S01]  /*0d60*/  LDCU UR4, c[0x0][0x3f8] ;  /* 0x00007f00ff0477ac */ /* 0x000e220008000800 */
[----:B------:R-:W-:Y:S01]  /*0d70*/  FFMA R17, R10, R17, -0.0013887860113754868507 ;  /* 0xbab607ed0a117423 */ /* 0x000fe20000000011 */
[----:B------:R-:W-:Y:S01]  /*0d80*/  ISETP.NE.U32.AND P0, PT, R11, 0x1, PT ;  /* 0x000000010b00780c */ /* 0x000fe20003f05070 */
[----:B------:R-:W-:Y:S01]  /*0d90*/  BSSY.RECONVERGENT B4, `(.L_x_14) ;  /* 0x0000018000047945 */ /* 0x000fe20003800200 */
[----:B------:R-:W-:Y:S01]  /*0da0*/  LOP3.LUT P1, RZ, R2, 0x2, RZ, 0xc0, !PT ;  /* 0x0000000202ff7812 */ /* 0x000fe2000782c0ff */
[----:B------:R-:W1:Y:S01]  /*0db0*/  MUFU.RCP R11, R22 ;  /* 0x00000016000b7308 */ /* 0x000e620000001000 */
[----:B------:R-:W-:Y:S02]  /*0dc0*/  FSEL R7, R16, 0.0083327032625675201416, !P0 ;  /* 0x3c0885e410077808 */ /* 0x000fe40004000000 */
[----:B------:R-:W-:-:S02]  /*0dd0*/  FSEL R17, R17, -0.00019574658654164522886, !P0 ;  /* 0xb94d415311117808 */ /* 0x000fc40004000000 */
[----:B------:R-:W-:Y:S02]  /*0de0*/  FSEL R2, -R13, -0.16666662693023681641, !P0 ;  /* 0xbe2aaaa80d027808 */ /* 0x000fe40004000100 */
[----:B------:R-:W-:Y:S01]  /*0df0*/  FSEL R0, R0, 1, P0 ;  /* 0x3f80000000007808 */ /* 0x000fe20000000000 */
[----:B------:R-:W-:-:S04]  /*0e00*/  FFMA R7, R10, R17, R7 ;  /* 0x000000110a077223 */ /* 0x000fc80000000007 */
[C---:B------:R-:W-:Y:S01]  /*0e10*/  FFMA R2, R10.reuse, R7, R2 ;  /* 0x000000070a027223 */ /* 0x040fe20000000002 */
[----:B------:R-:W-:-:S04]  /*0e20*/  FFMA R7, R10, R0, RZ ;  /* 0x000000000a077223 */ /* 0x000fc800000000ff */
[----:B------:R-:W-:Y:S01]  /*0e30*/  FFMA R0, R7, R2, R0 ;  /* 0x0000000207007223 */ /* 0x000fe20000000000 */
[----:B0-----:R-:W-:Y:S01]  /*0e40*/  FMUL R7, R18, UR4 ;  /* 0x0000000412077c20 */ /* 0x001fe20008400000 */
[----:B-1----:R-:W-:Y:S02]  /*0e50*/  FFMA R2, -R22, R11, 1 ;  /* 0x3f80000016027423 */ /* 0x002fe4000000010b */
[----:B------:R-:W-:Y:S02]  /*0e60*/  @P1 FADD R0, RZ, -R0 ;  /* 0x80000000ff001221 */ /* 0x000fe40000000000 */
[----:B------:R-:W-:Y:S02]  /*0e70*/  FFMA R11, R11, R2, R11 ;  /* 0x000000020b0b7223 */ /* 0x000fe4000000000b */
[----:B------:R-:W-:-:S04]  /*0e80*/  FMUL R0, R0, R7 ;  /* 0x0000000700007220 */ /* 0x000fc80000400000 */
[----:B------:R-:W0:Y:S01]  /*0e90*/  FCHK P0, R0, R22 ;  /* 0x0000001600007302 */ /* 0x000e220000000000 */
[----:B------:R-:W-:-:S04]  /*0ea0*/  FFMA R2, R0, R11, RZ ;  /* 0x0000000b00027223 */ /* 0x000fc800000000ff */
[----:B------:R-:W-:-:S04]  /*0eb0*/  FFMA R7, -R22, R2, R0 ;  /* 0x0000000216077223 */ /* 0x000fc80000000100 */
[----:B------:R-:W-:Y:S01]  /*0ec0*/  FFMA R2, R11, R7, R2 ;  /* 0x000000070b027223 */ /* 0x000fe20000000002 */
[----:B0-----:R-:W-:Y:S06]  /*0ed0*/  @!P0 BRA `(.L_x_15) ;  /* 0x00000000000c8947 */ /* 0x001fec0003800000 */
[----:B------:R-:W-:-:S07]  /*0ee0*/  MOV R26, 0xf00 ;  /* 0x00000f00001a7802 */ /* 0x000fce0000000f00 */
[----:B--2---:R-:W-:Y:S05]  /*0ef0*/  CALL.REL.NOINC `($__internal_2_$__cuda_sm3x_div_rn_noftz_f32_slowpath) ;  /* 0x0000005400cc7944 */ /* 0x004fea0003c00000 */
[----:B------:R-:W-:-:S07]  /*0f00*/  IMAD.MOV.U32 R2, RZ, RZ, R0 ;  /* 0x000000ffff027224 */ /* 0x000fce00078e0000 */
.L_x_15:
[----:B------:R-:W-:Y:S05]  /*0f10*/  BSYNC.RECONVERGENT B4 ;  /* 0x0000000000047941 */ /* 0x000fea0003800200 */
.L_x_14:
[----:B------:R-:W-:-:S05]  /*0f20*/  LEA R7, R6, R5, 0x2 ;  /* 0x0000000506077211 */ /* 0x000fca00078e10ff */
[----:B------:R3:W-:Y:S02]  /*0f30*/  STS [R7], R2 ;  /* 0x0000000207007388 */ /* 0x0007e40000000800 */
.L_x_5:
[----:B------:R-:W-:Y:S05]  /*0f40*/  BSYNC.RECONVERGENT B3 ;  /* 0x0000000000037941 */ /* 0x000fea0003800200 */
.L_x_4:
[----:B--2---:R-:W-:-:S05]  /*0f50*/  IMAD.IADD R6, R3, 0x1, R6 ;  /* 0x0000000103067824 */ /* 0x004fca00078e0206 */
[----:B------:R-:W-:-:S13]  /*0f60*/  ISETP.GE.U32.AND P0, PT, R6, 0x3e9, PT ;  /* 0x000003e90600780c */ /* 0x000fda0003f06070 */
[----:B------:R-:W-:Y:S05]  /*0f70*/  @!P0 BRA `(.L_x_16) ;  /* 0xfffffff000588947 */ /* 0x000fea000383ffff */
.L_x_1:
[----:B------:R-:W-:Y:S05]  /*0f80*/  BSYNC.RECONVERGENT B2 ;  /* 0x0000000000027941 */ /* 0x000fea0003800200 */
.L_x_0:
[----:B------:R-:W2:Y:S01]  /*0f90*/  S2UR UR4, SR_CTAID.X ;  /* 0x00000000000479c3 */ /* 0x000ea20000002500 */
[----:B------:R-:W4:Y:S07]  /*0fa0*/  LDCU UR5, c[0x0][0x3d0] ;  /* 0x00007a00ff0577ac */ /* 0x000f2e0008000800 */
[----:B------:R-:W2:Y:S02]  /*0fb0*/  LDC R23, c[0x0][0x360] ;  /* 0x0000d800ff177b82 */ /* 0x000ea40000000800 */
[----:B--2---:R-:W-:-:S06]  /*0fc0*/  IMAD R24, R23, UR4, R4 ;  /* 0x0000000417187c24 */ /* 0x004fcc000f8e0204 */
[----:B------:R-:W-:Y:S01]  /*0fd0*/  BAR.SYNC.DEFER_BLOCKING 0x0 ;  /* 0x0000000000007b1d */ /* 0x000fe20000010000 */
[----:B----4-:R-:W-:-:S13]  /*0fe0*/  ISETP.GE.AND P0, PT, R24, UR5, PT ;  /* 0x0000000518007c0c */ /* 0x010fda000bf06270 */
[----:B------:R-:W-:Y:S05]  /*0ff0*/  @P0 EXIT ;  /* 0x000000000000094d */ /* 0x000fea0003800000 */
[----:B------:R-:W2:Y:S01]  /*1000*/  LDCU UR6, c[0x0][0x394] ;  /* 0x00007280ff0677ac */ /* 0x000ea20008000800 */
[----:B-1-3--:R-:W1:Y:S01]  /*1010*/  LDC.64 R6, c[0x0][0x380] ;  /* 0x0000e000ff067b82 */ /* 0x00ae620000000a00 */
[----:B------:R-:W3:Y:S07]  /*1020*/  LDCU UR4, c[0x0][0x370] ;  /* 0x00006e00ff0477ac */ /* 0x000eee0008000800 */
[----:B------:R-:W4:Y:S01]  /*1030*/  LDC.64 R8, c[0x0][0x388] ;  /* 0x0000e200ff087b82 */ /* 0x000f220000000a00 */
[----:B--2---:R-:W-:Y:S01]  /*1040*/  UISETP.GT.AND UP0, UPT, UR6, URZ, UPT ;  /* 0x000000ff0600728c */ /* 0x004fe2000bf04270 */
[----:B---3--:R-:W-:-:S08]  /*1050*/  IMAD R23, R23, UR4, RZ ;  /* 0x0000000417177c24 */ /* 0x008fd0000f8e02ff */
[----:B------:R-:W-:Y:S05]  /*1060*/  BRA.U UP0, `(.L_x_17) ;  /* 0x0000000100207547 */ /* 0x000fea000b800000 */
.L_x_18:
[----:B-1----:R-:W-:-:S04]  /*1070*/  IMAD.WIDE R2, R24, 0x4, R6 ;  /* 0x0000000418027825 */ /* 0x002fc800078e0206 */
[----:B----4-:R-:W-:Y:S01]  /*1080*/  IMAD.WIDE R4, R24, 0x4, R8 ;  /* 0x0000000418047825 */ /* 0x010fe200078e0208 */
[----:B------:R2:W-:Y:S01]  /*1090*/  STG.E desc[UR8][R2.64], RZ ;  /* 0x000000ff02007986 */ /* 0x0005e2000c101908 */
[----:B------:R-:W-:-:S03]  /*10a0*/  IADD3 R24, PT, PT, R23, R24, RZ ;  /* 0x0000001817187210 */ /* 0x000fc60007ffe0ff */
[----:B------:R2:W-:Y:S01]  /*10b0*/  STG.E desc[UR8][R4.64], RZ ;  /* 0x000000ff04007986 */ /* 0x0005e2000c101908 */
[----:B------:R-:W-:-:S13]  /*10c0*/  ISETP.GE.AND P0, PT, R24, UR5, PT ;  /* 0x0000000518007c0c */ /* 0x000fda000bf06270 */
[----:B--2---:R-:W-:Y:S05]  /*10d0*/  @!P0 BRA `(.L_x_18) ;  /* 0xfffffffc00e48947 */ /* 0x004fea000383ffff */
[----:B------:R-:W-:Y:S05]  /*10e0*/  EXIT ;  /* 0x000000000000794d */ /* 0x000fea0003800000 */
.L_x_17:
[----:B------:R-:W2:Y:S01]  /*10f0*/  LDC R22, c[0x0][0x3f8] ;  /* 0x0000fe00ff167b82 */ /* 0x000ea20000000800 */
[----:B------:R-:W3:Y:S01]  /*1100*/  LDCU UR6, c[0x0][0x3d4] ;  /* 0x00007a80ff0677ac */ /* 0x000ee20008000800 */
[----:B------:R-:W3:Y:S02]  /*1110*/  LDCU.64 UR4, c[0x0][0x3d8] ;  /* 0x00007b00ff0477ac */ /* 0x000ee40008000a00 */
[----:B---3--:R-:W-:Y:S01]  /*1120*/  UIMAD UR4, UR4, UR6, URZ ;  /* 0x00000006040472a4 */ /* 0x008fe2000f8e02ff */
[----:B--2---:R-:W-:-:S03]  /*1130*/  FADD R22, R22, R22 ;  /* 0x0000001616167221 */ /* 0x004fc60000000000 */
[----:B------:R-:W-:-:S12]  /*1140*/  UIMAD UR4, UR4, UR5, URZ ;  /* 0x00000005040472a4 */ /* 0x000fd8000f8e02ff */
.L_x_111:
[----:B------:R-:W0:Y:S02]  /*1150*/  LDC.64 R2, c[0x0][0x3c8] ;  /* 0x0000f200ff027b82 */ /* 0x000e240000000a00 */
[----:B0-----:R-:W2:Y:S04]  /*1160*/  LDG.E R0, desc[UR8][R2.64+0x4] ;  /* 0x0000040802007981 */ /* 0x001ea8000c1e1900 */
[----:B------:R-:W2:Y:S02]  /*1170*/  LDG.E R21, desc[UR8][R2.64] ;  /* 0x0000000802157981 */ /* 0x000ea4000c1e1900 */
[----:B--2---:R-:W-:-:S04]  /*1180*/  FADD R0, R0, -R21 ;  /* 0x8000001500007221 */ /* 0x004fc80000000000 */
[----:B------:R-:W-:-:S05]  /*1190*/  VIADD R4, R0, 0x1800000 ;  /* 0x0180000000047836 */ /* 0x000fca0000000000 */
[----:B------:R-:W-:-:S04]  /*11a0*/  LOP3.LUT R4, R4, 0x7f800000, RZ, 0xc0, !PT ;  /* 0x7f80000004047812 */ /* 0x000fc800078ec0ff */
[----:B------:R-:W-:-:S13]  /*11b0*/  ISETP.GT.U32.AND P0, PT, R4, 0x1ffffff, PT ;  /* 0x01ffffff0400780c */ /* 0x000fda0003f04070 */
[----:B------:R-:W-:Y:S05]  /*11c0*/  @P0 BRA `(.L_x_19) ;  /* 0x00000000000c0947 */ /* 0x000fea0003800000 */
[----:B----4-:R-:W-:-:S07]  /*11d0*/  MOV R8, 0x11f0 ;  /* 0x000011f000087802 */ /* 0x010fce0000000f00 */
[----:B-1----:R-:W-:Y:S05]  /*11e0*/  CALL.REL.NOINC `($__internal_1_$__cuda_sm20_rcp_rn_f32_slowpath) ;  /* 0x0000005000387944 */ /* 0x002fea0003c00000 */
[----:B------:R-:W-:Y:S05]  /*11f0*/  BRA `(.L_x_20) ;  /* 0x0000000000107947 */ /* 0x000fea0003800000 */
.L_x_19:
[----:B------:R-:W0:Y:S02]  /*1200*/  MUFU.RCP R3, R0 ;  /* 0x0000000000037308 */ /* 0x000e240000001000 */
[----:B0-----:R-:W-:-:S04]  /*1210*/  FFMA R2, R0, R3, -1 ;  /* 0xbf80000000027423 */ /* 0x001fc80000000003 */
[----:B------:R-:W-:-:S04]  /*1220*/  FADD.FTZ R2, -R2, -RZ ;  /* 0x800000ff02027221 */ /* 0x000fc80000010100 */
[----:B------:R-:W-:-:S07]  /*1230*/  FFMA R20, R3, R2, R3 ;  /* 0x0000000203147223 */ /* 0x000fce0000000003 */
.L_x_20:
[----:B------:R-:W-:Y:S01]  /*1240*/  HFMA2 R17, -RZ, RZ, 0, 0 ;  /* 0x00000000ff117431 */ /* 0x000fe200000001ff */
[----:B------:R-:W-:-:S07]  /*1250*/  CS2R R18, SRZ ;  /* 0x0000000000127805 */ /* 0x000fce000001ff00 */
.L_x_110:
[----:B------:R-:W0:Y:S08]  /*1260*/  LDC.64 R26, c[0x0][0x3b0] ;  /* 0x0000ec00ff1a7b82 */ /* 0x000e300000000a00 */
[----:B------:R-:W2:Y:S08]  /*1270*/  LDC.64 R10, c[0x0][0x3a8] ;  /* 0x0000ea00ff0a7b82 */ /* 0x000eb00000000a00 */
[----:B-1----:R-:W1:Y:S01]  /*1280*/  LDC.64 R6, c[0x0][0x3c0] ;  /* 0x0000f000ff067b82 */ /* 0x002e620000000a00 */
[----:B0-----:R-:W-:-:S07]  /*1290*/  IMAD.WIDE.U32 R26, R18, 0x4, R26 ;  /* 0x00000004121a7825 */ /* 0x001fce00078e001a */
[----:B----4-:R-:W0:Y:S01]  /*12a0*/  LDC.64 R8, c[0x0][0x3b8] ;  /* 0x0000ee00ff087b82 */ /* 0x010e220000000a00 */
[----:B------:R-:W3:Y:S01]  /*12b0*/  LDG.E R26, desc[UR8][R26.64] ;  /* 0x000000081a1a7981 */ /* 0x000ee2000c1e1900 */
[----:B--2---:R-:W-:-:S06]  /*12c0*/  IMAD.WIDE.U32 R10, R18, 0x4, R10 ;  /* 0x00000004120a7825 */ /* 0x004fcc00078e000a */
[----:B------:R-:W2:Y:S01]  /*12d0*/  LDC.64 R12, c[0x0][0x3e0] ;  /* 0x0000f800ff0c7b82 */ /* 0x000ea20000000a00 */
[----:B------:R-:W4:Y:S07]  /*12e0*/  LDG.E R10, desc[UR8][R10.64] ;  /* 0x000000080a0a7981 */ /* 0x000f2e000c1e1900 */
[----:B------:R-:W5:Y:S08]  /*12f0*/  LDC.64 R4, c[0x0][0x3e8] ;  /* 0x0000fa00ff047b82 */ /* 0x000f700000000a00 */
[----:B------:R-:W1:Y:S02]  /*1300*/  LDC.64 R2, c[0x0][0x3f0] ;  /* 0x0000fc00ff027b82 */ /* 0x000e640000000a00 */
[----:B-1----:R-:W-:-:S06]  /*1310*/  IMAD.WIDE.U32 R2, R18, 0x4, R2 ;  /* 0x0000000412027825 */ /* 0x002fcc00078e0002 */
[----:B------:R-:W5:Y:S01]  /*1320*/  LDG.E R2, desc[UR8][R2.64] ;  /* 0x0000000802027981 */ /* 0x000f62000c1e1900 */
[----:B---3--:R-:W-:-:S05]  /*1330*/  IADD3 R25, PT, PT, R26, -0x1, RZ ;  /* 0xffffffff1a197810 */ /* 0x008fca0007ffe0ff */
[----:B------:R-:W-:Y:S02]  /*1340*/  IMAD R25, R25, UR4, R24 ;  /* 0x0000000419197c24 */ /* 0x000fe4000f8e0218 */
[----:B----4-:R-:W-:-:S04]  /*1350*/  VIADD R15, R10, 0xffffffff ;  /* 0xffffffff0a0f7836 */ /* 0x010fc80000000000 */
[----:B------:R-:W-:Y:S02]  /*1360*/  IMAD R15, R15, UR4, R24 ;  /* 0x000000040f0f7c24 */ /* 0x000fe4000f8e0218 */
[----:B------:R-:W-:-:S04]  /*1370*/  IMAD.WIDE R26, R25, 0x4, R6 ;  /* 0x00000004191a7825 */ /* 0x000fc800078e0206 */
[--C-:B0-----:R-:W-:Y:S02]  /*1380*/  IMAD.WIDE R28, R15, 0x4, R8.reuse ;  /* 0x000000040f1c7825 */ /* 0x101fe400078e0208 */
[----:B------:R-:W3:Y:S04]  /*1390*/  LDG.E R27, desc[UR8][R26.64] ;  /* 0x000000081a1b7981 */ /* 0x000ee8000c1e1900 */
[----:B------:R-:W3:Y:S01]  /*13a0*/  LDG.E R0, desc[UR8][R28.64] ;  /* 0x000000081c007981 */ /* 0x000ee2000c1e1900 */
[----:B------:R-:W-:-:S04]  /*13b0*/  IMAD.WIDE R30, R25, 0x4, R8 ;  /* 0x00000004191e7825 */ /* 0x000fc800078e0208 */
[----:B--2---:R-:W-:Y:S01]  /*13c0*/  IMAD.WIDE R10, R15, 0x4, R12 ;  /* 0x000000040f0a7825 */ /* 0x004fe200078e020c */
[----:B------:R-:W2:Y:S03]  /*13d0*/  LDG.E R16, desc[UR8][R30.64] ;  /* 0x000000081e107981 */ /* 0x000ea6000c1e1900 */
[C---:B-----5:R-:W-:Y:S02]  /*13e0*/  IMAD.WIDE R8, R25.reuse, 0x4, R4 ;  /* 0x0000000419087825 */ /* 0x060fe400078e0204 */
[----:B------:R-:W4:Y:S02]  /*13f0*/  LDG.E R10, desc[UR8][R10.64] ;  /* 0x000000080a0a7981 */ /* 0x000f24000c1e1900 */
[----:B------:R-:W-:Y:S02]  /*1400*/  IMAD.WIDE R12, R25, 0x4, R12 ;  /* 0x00000004190c7825 */ /* 0x000fe400078e020c */
[----:B------:R-:W4:Y:S02]  /*1410*/  LDG.E R9, desc[UR8][R8.64] ;  /* 0x0000000808097981 */ /* 0x000f24000c1e1900 */
[----:B------:R-:W-:-:S02]  /*1420*/  IMAD.WIDE R6, R15, 0x4, R6 ;  /* 0x000000040f067825 */ /* 0x000fc400078e0206 */
[----:B------:R-:W5:Y:S02]  /*1430*/  LDG.E R12, desc[UR8][R12.64] ;  /* 0x000000080c0c7981 */ /* 0x000f64000c1e1900 */
[----:B------:R-:W-:Y:S02]  /*1440*/  IMAD.WIDE R4, R15, 0x4, R4 ;  /* 0x000000040f047825 */ /* 0x000fe400078e0204 */
[----:B------:R-:W2:Y:S04]  /*1450*/  LDG.E R7, desc[UR8][R6.64] ;  /* 0x0000000806077981 */ /* 0x000ea8000c1e1900 */
[----:B------:R-:W5:Y:S01]  /*1460*/  LDG.E R5, desc[UR8][R4.64] ;  /* 0x0000000804057981 */ /* 0x000f62000c1e1900 */
[----:B------:R-:W-:Y:S01]  /*1470*/  BSSY.RECONVERGENT B2, `(.L_x_21) ;  /* 0x0000248000027945 */ /* 0x000fe20003800200 */
[----:B---3--:R-:W-:-:S05]  /*1480*/  FADD R0, R0, R27 ;  /* 0x0000001b00007221 */ /* 0x008fca0000000000 */
[----:B------:R-:W-:Y:S01]  /*1490*/  FSETP.GEU.AND P0, PT, R0, R21, PT ;  /* 0x000000150000720b */ /* 0x000fe20003f0e000 */
[----:B----4-:R-:W-:-:S04]  /*14a0*/  FMUL R15, R10, R9 ;  /* 0x000000090a0f7220 */ /* 0x010fc80000400000 */
[----:B------:R-:W-:Y:S01]  /*14b0*/  FMUL.D2 R15, R15, R2 ;  /* 0x000000020f0f7220 */ /* 0x000fe20000300000 */
[----:B--2---:R-:W-:Y:S01]  /*14c0*/  FADD R16, R16, R7 ;  /* 0x0000000710107221 */ /* 0x004fe20000000000 */
[----:B-----5:R-:W-:-:S03]  /*14d0*/  FMUL R25, R12, R5 ;  /* 0x000000050c197220 */ /* 0x020fc60000400000 */
[----:B------:R-:W-:Y:S01]  /*14e0*/  FADD R13, -R21, R16 ;  /* 0x00000010150d7221 */ /* 0x000fe20000000100 */
[----:B------:R-:W-:Y:S02]  /*14f0*/  FMUL.D2 R14, R2, R25 ;  /* 0x00000019020e7220 */ /* 0x000fe40000300000 */
[----:B------:R-:W-:Y:S05]  /*1500*/  @!P0 BRA `(.L_x_22) ;  /* 0x0000002000f88947 */ /* 0x000fea0003800000 */
[----:B------:R-:W0:Y:S08]  /*1510*/  LDC R9, c[0x0][0x390] ;  /* 0x0000e400ff097b82 */ /* 0x000e300000000800 */
[----:B------:R-:W0:Y:S02]  /*1520*/  LDC.64 R2, c[0x0][0x3c8] ;  /* 0x0000f200ff027b82 */ /* 0x000e240000000a00 */
[----:B0-----:R-:W-:-:S06]  /*1530*/  IMAD.WIDE R2, R9, 0x4, R2 ;  /* 0x0000000409027825 */ /* 0x001fcc00078e0202 */
[----:B------:R-:W2:Y:S02]  /*1540*/  LDG.E R2, desc[UR8][R2.64+-0x4] ;  /* 0xfffffc0802027981 */ /* 0x000ea4000c1e1900 */
[----:B--2---:R-:W-:-:S13]  /*1550*/  FSETP.GT.AND P0, PT, R0, R2, PT ;  /* 0x000000020000720b */ /* 0x004fda0003f04000 */
[----:B------:R-:W-:Y:S05]  /*1560*/  @P0 BRA `(.L_x_22) ;  /* 0x0000002000e00947 */ /* 0x000fea0003800000 */
[----:B------:R-:W-:Y:S01]  /*1570*/  FADD R3, -R21, R0 ;  /* 0x0000000015037221 */ /* 0x000fe20000000100 */
[----:B------:R-:W0:Y:S01]  /*1580*/  LDCU UR5, c[0x0][0x3f8] ;  /* 0x00007f00ff0577ac */ /* 0x000e220008000800 */
[----:B------:R-:W-:Y:S01]  /*1590*/  VIADD R2, R9, 0xffffffff ;  /* 0xffffffff09027836 */ /* 0x000fe20000000000 */
[----:B------:R-:W-:Y:S01]  /*15a0*/  BSSY.RECONVERGENT B3, `(.L_x_23) ;  /* 0x0000122000037945 */ /* 0x000fe20003800200 */
[----:B------:R-:W-:Y:S01]  /*15b0*/  FMUL R12, R3, R20 ;  /* 0x00000014030c7220 */ /* 0x000fe20000400000 */
[----:B------:R-:W-:Y:S01]  /*15c0*/  IMAD R9, R18, R9, RZ ;  /* 0x0000000912097224 */ /* 0x000fe200078e02ff */
[----:B------:R-:W-:Y:S02]  /*15d0*/  MOV R30, RZ ;  /* 0x000000ff001e7202 */ /* 0x000fe40000000f00 */
[----:B------:R-:W1:Y:S02]  /*15e0*/  F2I.TRUNC.NTZ R0, R12 ;  /* 0x0000000c00007305 */ /* 0x000e64000020f100 */
[----:B------:R-:W-:-:S02]  /*15f0*/  SHF.R.S32.HI R8, RZ, 0x1f, R9 ;  /* 0x0000001fff087819 */ /* 0x000fc40000011409 */
[----:B-1----:R-:W-:-:S05]  /*1600*/  I2FP.F32.S32 R0, R0 ;  /* 0x0000000000007245 */ /* 0x002fca0000201400 */
[C---:B0-----:R-:W-:Y:S01]  /*1610*/  FADD R11, R0.reuse, UR5 ;  /* 0x00000005000b7e21 */ /* 0x041fe20008000000 */
[----:B------:R-:W-:-:S04]  /*1620*/  FADD R0, R0, -UR5 ;  /* 0x8000000500007e21 */ /* 0x000fc80008000000 */
[----:B------:R-:W-:Y:S01]  /*1630*/  FADD R0, R0, 1 ;  /* 0x3f80000000007421 */ /* 0x000fe20000000000 */
[----:B------:R-:W-:Y:S08]  /*1640*/  F2I.TRUNC.NTZ R11, R11 ;  /* 0x0000000b000b7305 */ /* 0x000ff0000020f100 */
[----:B------:R-:W0:Y:S02]  /*1650*/  F2I.TRUNC.NTZ R10, R0 ;  /* 0x00000000000a7305 */ /* 0x000e24000020f100 */
[----:B0-----:R-:W-:-:S04]  /*1660*/  ISETP.GE.AND P0, PT, R11, R10, PT ;  /* 0x0000000a0b00720c */ /* 0x001fc80003f06270 */
[----:B------:R-:W-:-:S04]  /*1670*/  ISETP.GE.OR P0, PT, R11, R2, !P0 ;  /* 0x000000020b00720c */ /* 0x000fc80004706670 */
[----:B------:R-:W-:-:S13]  /*1680*/  ISETP.LT.OR P0, PT, R10, RZ, P0 ;  /* 0x000000ff0a00720c */ /* 0x000fda0000701670 */
[----:B------:R-:W-:Y:S05]  /*1690*/  @P0 BRA `(.L_x_24) ;  /* 0x0000001000480947 */ /* 0x000fea0003800000 */
[--C-:B------:R-:W-:Y:S01]  /*16a0*/  IMAD.IADD R7, R11, 0x1, -R10.reuse ;  /* 0x000000010b077824 */ /* 0x100fe200078e0a0a */
[----:B------:R-:W-:Y:S01]  /*16b0*/  BSSY.RECONVERGENT B4, `(.L_x_25) ;  /* 0x000009b000047945 */ /* 0x000fe20003800200 */
[----:B------:R-:W-:Y:S02]  /*16c0*/  HFMA2 R30, -RZ, RZ, 0, 0 ;  /* 0x00000000ff1e7431 */ /* 0x000fe400000001ff */
[----:B------:R-:W-:Y:S01]  /*16d0*/  IMAD.MOV.U32 R6, RZ, RZ, R10 ;  /* 0x000000ffff067224 */ /* 0x000fe200078e000a */
[C---:B------:R-:W-:Y:S02]  /*16e0*/  ISETP.GE.U32.AND P1, PT, R7.reuse, 0x3, PT ;  /* 0x000000030700780c */ /* 0x040fe40003f26070 */
[----:B------:R-:W-:-:S11]  /*16f0*/  IADD3 R7, PT, PT, R7, 0x1, RZ ;  /* 0x0000000107077810 */ /* 0x000fd60007ffe0ff */
[----:B------:R-:W-:Y:S05]  /*1700*/  @!P1 BRA `(.L_x_26) ;  /* 0x0000000800549947 */ /* 0x000fea0003800000 */
[----:B------:R-:W-:Y:S01]  /*1710*/  LOP3.LUT R5, R7, 0xfffffffc, RZ, 0xc0, !PT ;  /* 0xfffffffc07057812 */ /* 0x000fe200078ec0ff */
[----:B------:R-:W-:Y:S01]  /*1720*/  BSSY.RECONVERGENT B5, `(.L_x_27) ;  /* 0x0000092000057945 */ /* 0x000fe20003800200 */
[----:B------:R-:W-:Y:S01]  /*1730*/  VIADD R6, R10, 0x1 ;  /* 0x000000010a067836 */ /* 0x000fe20000000000 */
[----:B------:R-:W-:Y:S02]  /*1740*/  MOV R30, RZ ;  /* 0x000000ff001e7202 */ /* 0x000fe40000000f00 */
[----:B------:R-:W-:-:S07]  /*1750*/  IMAD.MOV R5, RZ, RZ, -R5 ;  /* 0x000000ffff057224 */ /* 0x000fce00078e0a05 */
.L_x_36:
[----:B------:R-:W0:Y:S01]  /*1760*/  LDCU UR5, c[0x0][0x3f8] ;  /* 0x00007f00ff0577ac */ /* 0x000e220008000800 */
[----:B------:R-:W-:Y:S01]  /*1770*/  IADD3 R4, PT, PT, R6, -0x1, RZ ;  /* 0xffffffff06047810 */ /* 0x000fe20007ffe0ff */
[----:B------:R-:W1:Y:S01]  /*1780*/  MUFU.RCP R25, R22 ;  /* 0x0000001600197308 */ /* 0x000e620000001000 */
[----:B------:R-:W-:Y:S02]  /*1790*/  BSSY.RECONVERGENT B6, `(.L_x_28) ;  /* 0x000000e000067945 */ /* 0x000fe40003800200 */
[----:B------:R-:W-:-:S05]  /*17a0*/  I2FP.F32.U32 R3, R4 ;  /* 0x0000000400037245 */ /* 0x000fca0000201000 */
[----:B------:R-:W-:-:S04]  /*17b0*/  FADD R0, R12, -R3 ;  /* 0x800000030c007221 */ /* 0x000fc80000000000 */
[----:B0-----:R-:W-:Y:S01]  /*17c0*/  FADD R0, R0, UR5 ;  /* 0x0000000500007e21 */ /* 0x001fe20008000000 */
[----:B-1----:R-:W-:-:S03]  /*17d0*/  FFMA R2, R25, -R22, 1 ;  /* 0x3f80000019027423 */ /* 0x002fc60000000816 */
[----:B------:R-:W0:Y:S01]  /*17e0*/  FCHK P1, R0, R22 ;  /* 0x0000001600007302 */ /* 0x000e220000020000 */
[----:B------:R-:W-:-:S04]  /*17f0*/  FFMA R25, R25, R2, R25 ;  /* 0x0000000219197223 */ /* 0x000fc80000000019 */
[----:B------:R-:W-:-:S04]  /*1800*/  FFMA R3, R0, R25, RZ ;  /* 0x0000001900037223 */ /* 0x000fc800000000ff */
[----:B------:R-:W-:-:S04]  /*1810*/  FFMA R2, R3, -R22, R0 ;  /* 0x8000001603027223 */ /* 0x000fc80000000000 */
[----:B------:R-:W-:Y:S01]  /*1820*/  FFMA R25, R25, R2, R3 ;  /* 0x0000000219197223 */ /* 0x000fe20000000003 */
[----:B0-----:R-:W-:Y:S06]  /*1830*/  @!P1 BRA `(.L_x_29) ;  /* 0x00000000000c9947 */ /* 0x001fec0003800000 */
[----:B------:R-:W-:-:S07]  /*1840*/  MOV R26, 0x1860 ;  /* 0x00001860001a7802 */ /* 0x000fce0000000f00 */
[----:B------:R-:W-:Y:S05]  /*1850*/  CALL.REL.NOINC `($__internal_2_$__cuda_sm3x_div_rn_noftz_f32_slowpath) ;  /* 0x0000004c00747944 */ /* 0x000fea0003c00000 */
[----:B------:R-:W-:-:S07]  /*1860*/  IMAD.MOV.U32 R25, RZ, RZ, R0 ;  /* 0x000000ffff197224 */ /* 0x000fce00078e0000 */
.L_x_29:
[----:B------:R-:W-:Y:S05]  /*1870*/  BSYNC.RECONVERGENT B6 ;  /* 0x0000000000067941 */ /* 0x000fea0003800200 */
.L_x_28:
[----:B------:R-:W0:Y:S01]  /*1880*/  LDCU.64 UR6, c[0x0][0x398] ;  /* 0x00007300ff0677ac */ /* 0x000e220008000a00 */
[----:B------:R-:W-:Y:S01]  /*1890*/  IADD3 R4, P1, PT, R9, R4, RZ ;  /* 0x0000000409047210 */ /* 0x000fe20007f3e0ff */
[----:B------:R-:W1:Y:S01]  /*18a0*/  S2R R29, SR_CgaCtaId ;  /* 0x00000000001d7919 */ /* 0x000e620000008800 */
[----:B------:R-:W-:Y:S01]  /*18b0*/  FMUL R26, R25, 1000 ;  /* 0x447a0000191a7820 */ /* 0x000fe20000400000 */
[----:B------:R-:W2:Y:S01]  /*18c0*/  LDCU UR5, c[0x0][0x3f8] ;  /* 0x00007f00ff0577ac */ /* 0x000ea20008000800 */
[----:B------:R-:W-:Y:S02]  /*18d0*/  IADD3.X R3, PT, PT, RZ, R8, RZ, P1, !PT ;  /* 0x00000008ff037210 */ /* 0x000fe40000ffe4ff */
[----:B0-----:R-:W-:-:S04]  /*18e0*/  LEA R2, P1, R4, UR6, 0x2 ;  /* 0x0000000604027c11 */ /* 0x001fc8000f8210ff */
[----:B------:R-:W-:-:S06]  /*18f0*/  LEA.HI.X R3, R4, UR7, R3, 0x2, P1 ;  /* 0x0000000704037c11 */ /* 0x000fcc00088f1403 */
[----:B------:R0:W3:Y:S01]  /*1900*/  LDG.E R3, desc[UR8][R2.64] ;  /* 0x0000000802037981 */ /* 0x0000e2000c1e1900 */
[----:B------:R-:W4:Y:S01]  /*1910*/  F2I.TRUNC.NTZ R27, R26 ;  /* 0x0000001a001b7305 */ /* 0x000f22000020f100 */
[----:B------:R-:W-:Y:S01]  /*1920*/  MOV R4, 0x400 ;  /* 0x0000040000047802 */ /* 0x000fe20000000f00 */
[----:B------:R-:W-:Y:S03]  /*1930*/  BSSY.RECONVERGENT B6, `(.L_x_30) ;  /* 0x0000019000067945 */ /* 0x000fe60003800200 */
[----:B-1----:R-:W-:Y:S02]  /*1940*/  LEA R4, R29, R4, 0x18 ;  /* 0x000000041d047211 */ /* 0x002fe400078ec0ff */
[----:B------:R-:W-:Y:S01]  /*1950*/  I2FP.F32.U32 R29, R6 ;  /* 0x00000006001d7245 */ /* 0x000fe20000201000 */
[----:B------:R-:W1:Y:S04]  /*1960*/  MUFU.RCP R31, R22 ;  /* 0x00000016001f7308 */ /* 0x000e680000001000 */
[----:B------:R-:W-:Y:S01]  /*1970*/  FADD R29, R12, -R29 ;  /* 0x8000001d0c1d7221 */ /* 0x000fe20000000000 */
[----:B----4-:R-:W-:-:S03]  /*1980*/  IMAD R28, R27, 0x4, R4 ;  /* 0x000000041b1c7824 */ /* 0x010fc600078e0204 */
[----:B--2---:R-:W-:Y:S01]  /*1990*/  FADD R29, R29, UR5 ;  /* 0x000000051d1d7e21 */ /* 0x004fe20008000000 */
[----:B------:R-:W-:Y:S01]  /*19a0*/  I2FP.F32.S32 R27, R27 ;  /* 0x0000001b001b7245 */ /* 0x000fe20000201400 */
[----:B------:R-:W-:Y:S02]  /*19b0*/  LDS R25, [R28] ;  /* 0x000000001c197984 */ /* 0x000fe40000000800 */
[----:B------:R-:W2:Y:S02]  /*19c0*/  FCHK P1, R29, R22 ;  /* 0x000000161d007302 */ /* 0x000ea40000020000 */
[----:B------:R-:W-:Y:S01]  /*19d0*/  FADD R26, R26, -R27 ;  /* 0x8000001b1a1a7221 */ /* 0x000fe20000000000 */
[----:B------:R-:W4:Y:S01]  /*19e0*/  LDS R32, [R28+0x4] ;  /* 0x000004001c207984 */ /* 0x000f220000000800 */
[----:B-1----:R-:W-:-:S04]  /*19f0*/  FFMA R0, R31, -R22, 1 ;  /* 0x3f8000001f007423 */ /* 0x002fc80000000816 */
[----:B------:R-:W-:-:S04]  /*1a00*/  FFMA R0, R31, R0, R31 ;  /* 0x000000001f007223 */ /* 0x000fc8000000001f */
[----:B------:R-:W-:-:S04]  /*1a10*/  FFMA R27, R0, R29, RZ ;  /* 0x0000001d001b7223 */ /* 0x000fc800000000ff */
[----:B0-----:R-:W-:-:S04]  /*1a20*/  FFMA R2, R27, -R22, R29 ;  /* 0x800000161b027223 */ /* 0x001fc8000000001d */
[----:B------:R-:W-:Y:S01]  /*1a30*/  FFMA R0, R0, R2, R27 ;  /* 0x0000000200007223 */ /* 0x000fe2000000001b */
[----:B----4-:R-:W-:-:S04]  /*1a40*/  FADD R32, -R25, R32 ;  /* 0x0000002019207221 */ /* 0x010fc80000000100 */
[----:B------:R-:W-:-:S04]  /*1a50*/  FFMA R25, R26, R32, R25 ;  /* 0x000000201a197223 */ /* 0x000fc80000000019 */
[----:B---3--:R-:W-:Y:S01]  /*1a60*/  FFMA R30, R25, R3, R30 ;  /* 0x00000003191e7223 */ /* 0x008fe2000000001e */
[----:B------:R-:W-:Y:S01]  /*1a70*/  IADD3 R3, PT, PT, R6, 0x2, RZ ;  /* 0x0000000206037810 */ /* 0x000fe20007ffe0ff */
[----:B--2---:R-:W-:Y:S06]  /*1a80*/  @!P1 BRA `(.L_x_31) ;  /* 0x00000000000c9947 */ /* 0x004fec0003800000 */
[----:B------:R-:W-:Y:S01]  /*1a90*/  IMAD.MOV.U32 R0, RZ, RZ, R29 ;  /* 0x000000ffff007224 */ /* 0x000fe200078e001d */
[----:B------:R-:W-:-:S07]  /*1aa0*/  MOV R26, 0x1ac0 ;  /* 0x00001ac0001a7802 */ /* 0x000fce0000000f00 */
[----:B------:R-:W-:Y:S05]  /*1ab0*/  CALL.REL.NOINC `($__internal_2_$__cuda_sm3x_div_rn_noftz_f32_slowpath) ;  /* 0x0000004800dc7944 */ /* 0x000fea0003c00000 */
.L_x_31:
[----:B------:R-:W-:Y:S05]  /*1ac0*/  BSYNC.RECONVERGENT B6 ;  /* 0x0000000000067941 */ /* 0x000fea0003800200 */
.L_x_30:
[----:B------:R-:W0:Y:S01]  /*1ad0*/  LDCU.64 UR6, c[0x0][0x398] ;  /* 0x00007300ff0677ac */ /* 0x000e220008000a00 */
[----:B------:R-:W-:Y:S01]  /*1ae0*/  IADD3 R2, P1, PT, R9, R6, RZ ;  /* 0x0000000609027210 */ /* 0x000fe20007f3e0ff */
[----:B------:R-:W-:Y:S01]  /*1af0*/  FMUL R29, R0, 1000 ;  /* 0x447a0000001d7820 */ /* 0x000fe20000400000 */
[----:B------:R-:W1:Y:S02]  /*1b00*/  LDCU UR5, c[0x0][0x3f8] ;  /* 0x00007f00ff0577ac */ /* 0x000e640008000800 */
[----:B------:R-:W-:Y:S02]  /*1b10*/  IADD3.X R25, PT, PT, RZ, R8, RZ, P1, !PT ;  /* 0x00000008ff197210 */ /* 0x000fe40000ffe4ff */
[----:B0-----:R-:W-:-:S04]  /*1b20*/  LEA R26, P1, R2, UR6, 0x2 ;  /* 0x00000006021a7c11 */ /* 0x001fc8000f8210ff */
[----:B------:R-:W-:-:S06]  /*1b30*/  LEA.HI.X R27, R2, UR7, R25, 0x2, P1 ;  /* 0x00000007021b7c11 */ /* 0x000fcc00088f1419 */
[----:B------:R0:W2:Y:S01]  /*1b40*/  LDG.E R27, desc[UR8][R26.64] ;  /* 0x000000081a1b7981 */ /* 0x0000a2000c1e1900 */
[----:B------:R-:W3:Y:S01]  /*1b50*/  F2I.TRUNC.NTZ R25, R29 ;  /* 0x0000001d00197305 */ /* 0x000ee2000020f100 */
[----:B------:R-:W-:Y:S01]  /*1b60*/  IADD3 R28, PT, PT, R6, 0x1, RZ ;  /* 0x00000001061c7810 */ /* 0x000fe20007ffe0ff */
[----:B------:R-:W-:Y:S03]  /*1b70*/  BSSY.RECONVERGENT B6, `(.L_x_32) ;  /* 0x0000017000067945 */ /* 0x000fe60003800200 */
[----:B------:R-:W-:-:S03]  /*1b80*/  I2FP.F32.U32 R35, R28 ;  /* 0x0000001c00237245 */ /* 0x000fc60000201000 */
[----:B------:R-:W4:Y:S02]  /*1b90*/  MUFU.RCP R37, R22 ;  /* 0x0000001600257308 */ /* 0x000f240000001000 */
[----:B------:R-:W-:Y:S01]  /*1ba0*/  FADD R35, R12, -R35 ;  /* 0x800000230c237221 */ /* 0x000fe20000000000 */
[----:B---3--:R-:W-:Y:S01]  /*1bb0*/  IMAD R31, R25, 0x4, R4 ;  /* 0x00000004191f7824 */ /* 0x008fe200078e0204 */
[----:B0-----:R-:W-:Y:S02]  /*1bc0*/  I2FP.F32.S32 R26, R25 ;  /* 0x00000019001a7245 */ /* 0x001fe40000201400 */
[----:B-1----:R-:W-:Y:S02]  /*1bd0*/  FADD R25, R35, UR5 ;  /* 0x0000000523197e21 */ /* 0x002fe40008000000 */
[----:B------:R-:W-:Y:S02]  /*1be0*/  LDS R2, [R31] ;  /* 0x000000001f027984 */ /* 0x000fe40000000800 */
[----:B------:R-:W0:Y:S01]  /*1bf0*/  FCHK P1, R25, R22 ;  /* 0x0000001619007302 */ /* 0x000e220000020000 */
[----:B------:R-:W-:Y:S01]  /*1c00*/  FADD R29, R29, -R26 ;  /* 0x8000001a1d1d7221 */ /* 0x000fe20000000000 */
[----:B------:R1:W3:Y:S01]  /*1c10*/  LDS R33, [R31+0x4] ;  /* 0x000004001f217984 */ /* 0x0002e20000000800 */
[----:B----4-:R-:W-:-:S04]  /*1c20*/  FFMA R0, R37, -R22, 1 ;  /* 0x3f80000025007423 */ /* 0x010fc80000000816 */
[----:B------:R-:W-:-:S04]  /*1c30*/  FFMA R0, R37, R0, R37 ;  /* 0x0000000025007223 */ /* 0x000fc80000000025 */
[----:B-1----:R-:W-:Y:S01]  /*1c40*/  FFMA R31, R0, R25, RZ ;  /* 0x00000019001f7223 */ /* 0x002fe200000000ff */
[----:B---3--:R-:W-:-:S04]  /*1c50*/  FADD R33, -R2, R33 ;  /* 0x0000002102217221 */ /* 0x008fc80000000100 */
[----:B------:R-:W-:Y:S01]  /*1c60*/  FFMA R29, R29, R33, R2 ;  /* 0x000000211d1d7223 */ /* 0x000fe20000000002 */
[----:B------:R-:W-:-:S04]  /*1c70*/  FFMA R2, R31, -R22, R25 ;  /* 0x800000161f027223 */ /* 0x000fc80000000019 */
[----:B------:R-:W-:Y:S01]  /*1c80*/  FFMA R0, R0, R2, R31 ;  /* 0x0000000200007223 */ /* 0x000fe2000000001f */
[----:B--2---:R-:W-:Y:S01]  /*1c90*/  FFMA R30, R29, R27, R30 ;  /* 0x0000001b1d1e7223 */ /* 0x004fe2000000001e */
[----:B0-----:R-:W-:Y:S06]  /*1ca0*/  @!P1 BRA `(.L_x_33) ;  /* 0x00000000000c9947 */ /* 0x001fec0003800000 */
[----:B------:R-:W-:Y:S01]  /*1cb0*/  IMAD.MOV.U32 R0, RZ, RZ, R25 ;  /* 0x000000ffff007224 */ /* 0x000fe200078e0019 */
[----:B------:R-:W-:-:S07]  /*1cc0*/  MOV R26, 0x1ce0 ;  /* 0x00001ce0001a7802 */ /* 0x000fce0000000f00 */
[----:B------:R-:W-:Y:S05]  /*1cd0*/  CALL.REL.NOINC `($__internal_2_$__cuda_sm3x_div_rn_noftz_f32_slowpath) ;  /* 0x0000004800547944 */ /* 0x000fea0003c00000 */
.L_x_33:
[----:B------:R-:W-:Y:S05]  /*1ce0*/  BSYNC.RECONVERGENT B6 ;  /* 0x0000000000067941 */ /* 0x000fea0003800200 */
.L_x_32:
[----:B------:R-:W0:Y:S01]  /*1cf0*/  LDCU.64 UR6, c[0x0][0x398] ;  /* 0x00007300ff0677ac */ /* 0x000e220008000a00 */
[----:B------:R-:W-:Y:S01]  /*1d00*/  IADD3 R28, P1, PT, R9, R28, RZ ;  /* 0x0000001c091c7210 */ /* 0x000fe20007f3e0ff */
[----:B------:R-:W1:Y:S03]  /*1d10*/  LDCU UR5, c[0x0][0x3f8] ;  /* 0x00007f00ff0577ac */ /* 0x000e660008000800 */
[----:B------:R-:W-:Y:S02]  /*1d20*/  IADD3.X R25, PT, PT, RZ, R8, RZ, P1, !PT ;  /* 0x00000008ff197210 */ /* 0x000fe40000ffe4ff */
[----:B0-----:R-:W-:-:S04]  /*1d30*/  LEA R26, P1, R28, UR6, 0x2 ;  /* 0x000000061c1a7c11 */ /* 0x001fc8000f8210ff */
[----:B------:R-:W-:-:S06]  /*1d40*/  LEA.HI.X R27, R28, UR7, R25, 0x2, P1 ;  /* 0x000000071c1b7c11 */ /* 0x000fcc00088f1419 */
[----:B------:R0:W2:Y:S01]  /*1d50*/  LDG.E R27, desc[UR8][R26.64] ;  /* 0x000000081a1b7981 */ /* 0x0000a2000c1e1900 */
[----:B------:R-:W-:Y:S01]  /*1d60*/  FMUL R28, R0, 1000 ;  /* 0x447a0000001c7820 */ /* 0x000fe20000400000 */
[----:B------:R-:W3:Y:S01]  /*1d70*/  MUFU.RCP R35, R22 ;  /* 0x0000001600237308 */ /* 0x000ee20000001000 */
[----:B------:R-:W-:Y:S01]  /*1d80*/  I2FP.F32.U32 R33, R3 ;  /* 0x0000000300217245 */ /* 0x000fe20000201000 */
[----:B------:R-:W-:Y:S04]  /*1d90*/  BSSY.RECONVERGENT B6, `(.L_x_34) ;  /* 0x0000016000067945 */ /* 0x000fe80003800200 */
[----:B------:R-:W-:Y:S02]  /*1da0*/  FADD R0, R12, -R33 ;  /* 0x800000210c007221 */ /* 0x000fe40000000000 */
[----:B------:R-:W4:Y:S01]  /*1db0*/  F2I.TRUNC.NTZ R25, R28 ;  /* 0x0000001c00197305 */ /* 0x000f22000020f100 */
[----:B---3--:R-:W-:Y:S01]  /*1dc0*/  FFMA R32, R35, -R22, 1 ;  /* 0x3f80000023207423 */ /* 0x008fe20000000816 */
[----:B----4-:R-:W-:Y:S01]  /*1dd0*/  IMAD R29, R25, 0x4, R4 ;  /* 0x00000004191d7824 */ /* 0x010fe200078e0204 */
[----:B------:R-:W-:Y:S01]  /*1de0*/  I2FP.F32.S32 R33, R25 ;  /* 0x0000001900217245 */ /* 0x000fe20000201400 */
[----:B-1----:R-:W-:Y:S01]  /*1df0*/  FADD R25, R0, UR5 ;  /* 0x0000000500197e21 */ /* 0x002fe20008000000 */
[----:B------:R-:W-:-:S02]  /*1e00*/  FFMA R0, R35, R32, R35 ;  /* 0x0000002023007223 */ /* 0x000fc40000000023 */
[----:B------:R-:W-:Y:S01]  /*1e10*/  LDS R2, [R29] ;  /* 0x000000001d027984 */ /* 0x000fe20000000800 */
[----:B------:R-:W1:Y:S01]  /*1e20*/  FCHK P1, R25, R22 ;  /* 0x0000001619007302 */ /* 0x000e620000020000 */
[----:B------:R-:W-:Y:S02]  /*1e30*/  FADD R33, R28, -R33 ;  /* 0x800000211c217221 */ /* 0x000fe40000000000 */
[----:B------:R3:W4:Y:S02]  /*1e40*/  LDS R31, [R29+0x4] ;  /* 0x000004001d1f7984 */ /* 0x0007240000000800 */
[----:B---3--:R-:W-:-:S04]  /*1e50*/  FFMA R29, R0, R25, RZ ;  /* 0x00000019001d7223 */ /* 0x008fc800000000ff */
[----:B0-----:R-:W-:-:S04]  /*1e60*/  FFMA R26, R29, -R22, R25 ;  /* 0x800000161d1a7223 */ /* 0x001fc80000000019 */
[----:B------:R-:W-:Y:S01]  /*1e70*/  FFMA R0, R0, R26, R29 ;  /* 0x0000001a00007223 */ /* 0x000fe2000000001d */
[----:B----4-:R-:W-:-:S04]  /*1e80*/  FADD R31, -R2, R31 ;  /* 0x0000001f021f7221 */ /* 0x010fc80000000100 */
[----:B------:R-:W-:-:S04]  /*1e90*/  FFMA R31, R33, R31, R2 ;  /* 0x0000001f211f7223 */ /* 0x000fc80000000002 */
[----:B--2---:R-:W-:Y:S01]  /*1ea0*/  FFMA R30, R31, R27, R30 ;  /* 0x0000001b1f1e7223 */ /* 0x004fe2000000001e */
[----:B-1----:R-:W-:Y:S06]  /*1eb0*/  @!P1 BRA `(.L_x_35) ;  /* 0x00000000000c9947 */ /* 0x002fec0003800000 */
[----:B------:R-:W-:Y:S02]  /*1ec0*/  MOV R0, R25 ;  /* 0x0000001900007202 */ /* 0x000fe40000000f00 */
[----:B------:R-:W-:-:S07]  /*1ed0*/  MOV R26, 0x1ef0 ;  /* 0x00001ef0001a7802 */ /* 0x000fce0000000f00 */
[----:B------:R-:W-:Y:S05]  /*1ee0*/  CALL.REL.NOINC `($__internal_2_$__cuda_sm3x_div_rn_noftz_f32_slowpath) ;  /* 0x0000004400d07944 */ /* 0x000fea0003c00000 */
.L_x_35:
[----:B------:R-:W-:Y:S05]  /*1ef0*/  BSYNC.RECONVERGENT B6 ;  /* 0x0000000000067941 */ /* 0x000fea0003800200 */
.L_x_34:
[----:B------:R-:W0:Y:S01]  /*1f00*/  LDCU.64 UR6, c[0x0][0x398] ;  /* 0x00007300ff0677ac */ /* 0x000e220008000a00 */
[----:B------:R-:W-:-:S05]  /*1f10*/  IADD3 R3, P1, PT, R9, R3, RZ ;  /* 0x0000000309037210 */ /* 0x000fca0007f3e0ff */
[----:B------:R-:W-:Y:S01]  /*1f20*/  IMAD.X R26, RZ, RZ, R8, P1 ;  /* 0x000000ffff1a7224 */ /* 0x000fe200008e0608 */
[----:B0-----:R-:W-:-:S04]  /*1f30*/  LEA R2, P1, R3, UR6, 0x2 ;  /* 0x0000000603027c11 */ /* 0x001fc8000f8210ff */
[----:B------:R-:W-:-:S05]  /*1f40*/  LEA.HI.X R3, R3, UR7, R26, 0x2, P1 ;  /* 0x0000000703037c11 */ /* 0x000fca00088f141a */
[----:B------:R-:W2:Y:S01]  /*1f50*/  LDG.E R2, desc[UR8][R2.64] ;  /* 0x0000000802027981 */ /* 0x000ea2000c1e1900 */
[----:B------:R-:W-:Y:S01]  /*1f60*/  FMUL R0, R0, 1000 ;  /* 0x447a000000007820 */ /* 0x000fe20000400000 */
[----:B------:R-:W-:Y:S01]  /*1f70*/  VIADD R5, R5, 0x4 ;  /* 0x0000000405057836 */ /* 0x000fe20000000000 */
[----:B------:R-:W-:Y:S02]  /*1f80*/  IADD3 R6, PT, PT, R6, 0x4, RZ ;  /* 0x0000000406067810 */ /* 0x000fe40007ffe0ff */
[----:B------:R-:W0:Y:S02]  /*1f90*/  F2I.TRUNC.NTZ R25, R0 ;  /* 0x0000000000197305 */ /* 0x000e24000020f100 */
[----:B------:R-:W-:Y:S02]  /*1fa0*/  ISETP.NE.AND P1, PT, R5, RZ, PT ;  /* 0x000000ff0500720c */ /* 0x000fe40003f25270 */
[----:B0-----:R-:W-:Y:S02]  /*1fb0*/  LEA R4, R25, R4, 0x2 ;  /* 0x0000000419047211 */ /* 0x001fe400078e10ff */
[----:B------:R-:W-:-:S03]  /*1fc0*/  I2FP.F32.S32 R25, R25 ;  /* 0x0000001900197245 */ /* 0x000fc60000201400 */
[----:B------:R-:W-:Y:S02]  /*1fd0*/  LDS R26, [R4] ;  /* 0x00000000041a7984 */ /* 0x000fe40000000800 */
[----:B------:R-:W-:Y:S02]  /*1fe0*/  FADD R25, R0, -R25 ;  /* 0x8000001900197221 */ /* 0x000fe40000000000 */
[----:B------:R-:W0:Y:S02]  /*1ff0*/  LDS R27, [R4+0x4] ;  /* 0x00000400041b7984 */ /* 0x000e240000000800 */
[----:B0-----:R-:W-:-:S04]  /*2000*/  FADD R27, -R26, R27 ;  /* 0x0000001b1a1b7221 */ /* 0x001fc80000000100 */
[----:B------:R-:W-:-:S04]  /*2010*/  FFMA R25, R25, R27, R26 ;  /* 0x0000001b19197223 */ /* 0x000fc8000000001a */
[----:B--2---:R-:W-:Y:S01]  /*2020*/  FFMA R30, R25, R2, R30 ;  /* 0x00000002191e7223 */ /* 0x004fe2000000001e */
[----:B------:R-:W-:Y:S06]  /*2030*/  @P1 BRA `(.L_x_36) ;  /* 0xfffffff400c81947 */ /* 0x000fec000383ffff */
[----:B------:R-:W-:Y:S05]  /*2040*/  BSYNC.RECONVERGENT B5 ;  /* 0x0000000000057941 */ /* 0x000fea0003800200 */
.L_x_27:
[----:B------:R-:W-:-:S07]  /*2050*/  VIADD R6, R6, 0xffffffff ;  /* 0xffffffff06067836 */ /* 0x000fce0000000000 */
.L_x_26:
[----:B------:R-:W-:Y:S05]  /*2060*/  BSYNC.RECONVERGENT B4 ;  /* 0x0000000000047941 */ /* 0x000fea0003800200 */
.L_x_25:
[----:B------:R-:W-:-:S13]  /*2070*/  LOP3.LUT P1, RZ, R7, 0x3, RZ, 0xc0, !PT ;  /* 0x0000000307ff7812 */ /* 0x000fda000782c0ff */
[----:B------:R-:W-:Y:S05]  /*2080*/  @!P1 BRA `(.L_x_24) ;  /* 0x0000000400cc9947 */ /* 0x000fea0003800000 */
[----:B------:R-:W-:Y:S01]  /*2090*/  LOP3.LUT R0, R7, 0x3, RZ, 0xc0, !PT ;  /* 0x0000000307007812 */ /* 0x000fe200078ec0ff */
[----:B------:R-:W-:Y:S03]  /*20a0*/  BSSY.RECONVERGENT B4, `(.L_x_37) ;  /* 0x000004a000047945 */ /* 0x000fe60003800200 */
[----:B------:R-:W-:-:S13]  /*20b0*/  ISETP.NE.AND P1, PT, R0, 0x1, PT ;  /* 0x000000010000780c */ /* 0x000fda0003f25270 */
[----:B------:R-:W-:Y:S05]  /*20c0*/  @!P1 BRA `(.L_x_38) ;  /* 0x00000004001c9947 */ /* 0x000fea0003800000 */
[----:B------:R-:W0:Y:S01]  /*20d0*/  LDCU UR5, c[0x0][0x3f8] ;  /* 0x00007f00ff0577ac */ /* 0x000e220008000800 */
[----:B------:R-:W1:Y:S01]  /*20e0*/  MUFU.RCP R5, R22 ;  /* 0x0000001600057308 */ /* 0x000e620000001000 */
[----:B------:R-:W-:Y:S01]  /*20f0*/  I2FP.F32.U32 R3, R6 ;  /* 0x0000000600037245 */ /* 0x000fe20000201000 */
[----:B------:R-:W-:Y:S04]  /*2100*/  BSSY.RECONVERGENT B5, `(.L_x_39) ;  /* 0x000000d000057945 */ /* 0x000fe80003800200 */
        /* <DEDUP_REMOVED lines=9> */
[----:B------:R-:W-:Y:S02]  /*21a0*/  MOV R0, R4 ;  /* 0x0000000400007202 */ /* 0x000fe40000000f00 */
[----:B------:R-:W-:-:S07]  /*21b0*/  MOV R26, 0x21d0 ;  /* 0x000021d0001a7802 */ /* 0x000fce0000000f00 */
[----:B------:R-:W-:Y:S05]  /*21c0*/  CALL.REL.NOINC `($__internal_2_$__cuda_sm3x_div_rn_noftz_f32_slowpath) ;  /* 0x0000004400187944 */ /* 0x000fea0003c00000 */
.L_x_40:
[----:B------:R-:W-:Y:S05]  /*21d0*/  BSYNC.RECONVERGENT B5 ;  /* 0x0000000000057941 */ /* 0x000fea0003800200 */
.L_x_39:
[----:B------:R-:W0:Y:S01]  /*21e0*/  LDCU.64 UR6, c[0x0][0x398] ;  /* 0x00007300ff0677ac */ /* 0x000e220008000a00 */
[----:B------:R-:W-:Y:S01]  /*21f0*/  IADD3 R2, P1, PT, R9, R6, RZ ;  /* 0x0000000609027210 */ /* 0x000fe20007f3e0ff */
[----:B------:R-:W-:Y:S01]  /*2200*/  FMUL R26, R0, 1000 ;  /* 0x447a0000001a7820 */ /* 0x000fe20000400000 */
[----:B------:R-:W1:Y:S03]  /*2210*/  LDCU UR5, c[0x0][0x3f8] ;  /* 0x00007f00ff0577ac */ /* 0x000e660008000800 */
[----:B------:R-:W-:Y:S01]  /*2220*/  IMAD.X R3, RZ, RZ, R8, P1 ;  /* 0x000000ffff037224 */ /* 0x000fe200008e0608 */
[----:B0-----:R-:W-:-:S04]  /*2230*/  LEA R4, P1, R2, UR6, 0x2 ;  /* 0x0000000602047c11 */ /* 0x001fc8000f8210ff */
[----:B------:R-:W-:-:S06]  /*2240*/  LEA.HI.X R5, R2, UR7, R3, 0x2, P1 ;  /* 0x0000000702057c11 */ /* 0x000fcc00088f1403 */
[----:B------:R0:W2:Y:S01]  /*2250*/  LDG.E R5, desc[UR8][R4.64] ;  /* 0x0000000804057981 */ /* 0x0000a2000c1e1900 */
[----:B------:R-:W3:Y:S01]  /*2260*/  F2I.TRUNC.NTZ R0, R26 ;  /* 0x0000001a00007305 */ /* 0x000ee2000020f100 */
[----:B------:R-:W-:Y:S01]  /*2270*/  MOV R3, 0x400 ;  /* 0x0000040000037802 */ /* 0x000fe20000000f00 */
[----:B------:R-:W-:Y:S01]  /*2280*/  BSSY.RECONVERGENT B5, `(.L_x_41) ;  /* 0x000001a000057945 */ /* 0x000fe20003800200 */
[----:B------:R-:W4:Y:S05]  /*2290*/  S2R R2, SR_CgaCtaId ;  /* 0x0000000000027919 */ /* 0x000f2a0000008800 */
[----:B------:R-:W5:Y:S01]  /*22a0*/  MUFU.RCP R33, R22 ;  /* 0x0000001600217308 */ /* 0x000f620000001000 */
[----:B0-----:R-:W-:-:S05]  /*22b0*/  VIADD R4, R6, 0x1 ;  /* 0x0000000106047836 */ /* 0x001fca0000000000 */
[----:B------:R-:W-:Y:S02]  /*22c0*/  I2FP.F32.U32 R25, R4 ;  /* 0x0000000400197245 */ /* 0x000fe40000201000 */
[----:B---3--:R-:W-:-:S03]  /*22d0*/  I2FP.F32.S32 R31, R0 ;  /* 0x00000000001f7245 */ /* 0x008fc60000201400 */
[----:B------:R-:W-:Y:S02]  /*22e0*/  FADD R25, R12, -R25 ;  /* 0x800000190c197221 */ /* 0x000fe40000000000 */
[----:B------:R-:W-:Y:S02]  /*22f0*/  FADD R31, R26, -R31 ;  /* 0x8000001f1a1f7221 */ /* 0x000fe40000000000 */
[----:B-1----:R-:W-:Y:S01]  /*2300*/  FADD R25, R25, UR5 ;  /* 0x0000000519197e21 */ /* 0x002fe20008000000 */
[----:B-----5:R-:W-:-:S03]  /*2310*/  FFMA R28, R33, -R22, 1 ;  /* 0x3f800000211c7423 */ /* 0x020fc60000000816 */
[----:B------:R-:W0:Y:S01]  /*2320*/  FCHK P1, R25, R22 ;  /* 0x0000001619007302 */ /* 0x000e220000020000 */
[----:B----4-:R-:W-:-:S04]  /*2330*/  LEA R3, R2, R3, 0x18 ;  /* 0x0000000302037211 */ /* 0x010fc800078ec0ff */
[----:B------:R-:W-:Y:S01]  /*2340*/  LEA R27, R0, R3, 0x2 ;  /* 0x00000003001b7211 */ /* 0x000fe200078e10ff */
[----:B------:R-:W-:-:S04]  /*2350*/  FFMA R0, R33, R28, R33 ;  /* 0x0000001c21007223 */ /* 0x000fc80000000021 */
[----:B------:R-:W-:Y:S04]  /*2360*/  LDS R2, [R27] ;  /* 0x000000001b027984 */ /* 0x000fe80000000800 */
[----:B------:R1:W3:Y:S02]  /*2370*/  LDS R29, [R27+0x4] ;  /* 0x000004001b1d7984 */ /* 0x0002e40000000800 */
[----:B-1----:R-:W-:-:S04]  /*2380*/  FFMA R27, R0, R25, RZ ;  /* 0x00000019001b7223 */ /* 0x002fc800000000ff */
[----:B------:R-:W-:-:S04]  /*2390*/  FFMA R26, R27, -R22, R25 ;  /* 0x800000161b1a7223 */ /* 0x000fc80000000019 */
[----:B------:R-:W-:Y:S01]  /*23a0*/  FFMA R0, R0, R26, R27 ;  /* 0x0000001a00007223 */ /* 0x000fe2000000001b */
[----:B---3--:R-:W-:-:S04]  /*23b0*/  FADD R29, -R2, R29 ;  /* 0x0000001d021d7221 */ /* 0x008fc80000000100 */
[----:B------:R-:W-:-:S04]  /*23c0*/  FFMA R29, R31, R29, R2 ;  /* 0x0000001d1f1d7223 */ /* 0x000fc80000000002 */
[----:B--2---:R-:W-:Y:S01]  /*23d0*/  FFMA R30, R29, R5, R30 ;  /* 0x000000051d1e7223 */ /* 0x004fe2000000001e */
[----:B0-----:R-:W-:Y:S06]  /*23e0*/  @!P1 BRA `(.L_x_42) ;  /* 0x00000000000c9947 */ /* 0x001fec0003800000 */
[----:B------:R-:W-:Y:S02]  /*23f0*/  MOV R0, R25 ;  /* 0x0000001900007202 */ /* 0x000fe40000000f00 */
[----:B------:R-:W-:-:S07]  /*2400*/  MOV R26, 0x2420 ;  /* 0x00002420001a7802 */ /* 0x000fce0000000f00 */
[----:B------:R-:W-:Y:S05]  /*2410*/  CALL.REL.NOINC `($__internal_2_$__cuda_sm3x_div_rn_noftz_f32_slowpath) ;  /* 0x0000004000847944 */ /* 0x000fea0003c00000 */
.L_x_42:
[----:B------:R-:W-:Y:S05]  /*2420*/  BSYNC.RECONVERGENT B5 ;  /* 0x0000000000057941 */ /* 0x000fea0003800200 */
.L_x_41:
[----:B------:R-:W0:Y:S01]  /*2430*/  LDCU.64 UR6, c[0x0][0x398] ;  /* 0x00007300ff0677ac */ /* 0x000e220008000a00 */
[----:B------:R-:W-:-:S05]  /*2440*/  IADD3 R2, P1, PT, R9, R4, RZ ;  /* 0x0000000409027210 */ /* 0x000fca0007f3e0ff */
[----:B------:R-:W-:Y:S01]  /*2450*/  IMAD.X R5, RZ, RZ, R8, P1 ;  /* 0x000000ffff057224 */ /* 0x000fe200008e0608 */
[----:B0-----:R-:W-:-:S04]  /*2460*/  LEA R4, P1, R2, UR6, 0x2 ;  /* 0x0000000602047c11 */ /* 0x001fc8000f8210ff */
[----:B------:R-:W-:-:S05]  /*2470*/  LEA.HI.X R5, R2, UR7, R5, 0x2, P1 ;  /* 0x0000000702057c11 */ /* 0x000fca00088f1405 */
[----:B------:R-:W2:Y:S01]  /*2480*/  LDG.E R4, desc[UR8][R4.64] ;  /* 0x0000000804047981 */ /* 0x000ea2000c1e1900 */
[----:B------:R-:W-:Y:S01]  /*2490*/  FMUL R0, R0, 1000 ;  /* 0x447a000000007820 */ /* 0x000fe20000400000 */
[----:B------:R-:W-:-:S03]  /*24a0*/  VIADD R6, R6, 0x2 ;  /* 0x0000000206067836 */ /* 0x000fc60000000000 */
[----:B------:R-:W0:Y:S02]  /*24b0*/  F2I.TRUNC.NTZ R2, R0 ;  /* 0x0000000000027305 */ /* 0x000e24000020f100 */
[----:B0-----:R-:W-:Y:S02]  /*24c0*/  LEA R3, R2, R3, 0x2 ;  /* 0x0000000302037211 */ /* 0x001fe400078e10ff */
[----:B------:R-:W-:-:S03]  /*24d0*/  I2FP.F32.S32 R27, R2 ;  /* 0x00000002001b7245 */ /* 0x000fc60000201400 */
[----:B------:R-:W-:Y:S02]  /*24e0*/  LDS R25, [R3] ;  /* 0x0000000003197984 */ /* 0x000fe40000000800 */
[----:B------:R-:W-:Y:S02]  /*24f0*/  FADD R2, R0, -R27 ;  /* 0x8000001b00027221 */ /* 0x000fe40000000000 */
[----:B------:R-:W0:Y:S02]  /*2500*/  LDS R26, [R3+0x4] ;  /* 0x00000400031a7984 */ /* 0x000e240000000800 */
[----:B0-----:R-:W-:-:S04]  /*2510*/  FADD R26, -R25, R26 ;  /* 0x0000001a191a7221 */ /* 0x001fc80000000100 */
[----:B------:R-:W-:-:S04]  /*2520*/  FFMA R25, R2, R26, R25 ;  /* 0x0000001a02197223 */ /* 0x000fc80000000019 */
[----:B--2---:R-:W-:-:S07]  /*2530*/  FFMA R30, R25, R4, R30 ;  /* 0x00000004191e7223 */ /* 0x004fce000000001e */
.L_x_38:
[----:B------:R-:W-:Y:S05]  /*2540*/  BSYNC.RECONVERGENT B4 ;  /* 0x0000000000047941 */ /* 0x000fea0003800200 */
.L_x_37:
[----:B------:R-:W-:-:S04]  /*2550*/  LOP3.LUT R7, R7, 0x1, RZ, 0xc0, !PT ;  /* 0x0000000107077812 */ /* 0x000fc800078ec0ff */
[----:B------:R-:W-:-:S13]  /*2560*/  ISETP.NE.U32.AND P1, PT, R7, 0x1, PT ;  /* 0x000000010700780c */ /* 0x000fda0003f25070 */
[----:B------:R-:W-:Y:S05]  /*2570*/  @P1 BRA `(.L_x_24) ;  /* 0x0000000000901947 */ /* 0x000fea0003800000 */
        /* <DEDUP_REMOVED lines=16> */
.L_x_44:
[----:B------:R-:W-:Y:S05]  /*2680*/  BSYNC.RECONVERGENT B4 ;  /* 0x0000000000047941 */ /* 0x000fea0003800200 */
.L_x_43:
[----:B------:R-:W0:Y:S01]  /*2690*/  LDCU.64 UR6, c[0x0][0x398] ;  /* 0x00007300ff0677ac */ /* 0x000e220008000a00 */
[----:B------:R-:W-:-:S05]  /*26a0*/  IADD3 R3, P1, PT, R9, R6, RZ ;  /* 0x0000000609037210 */ /* 0x000fca0007f3e0ff */
[----:B------:R-:W-:Y:S01]  /*26b0*/  IMAD.X R4, RZ, RZ, R8, P1 ;  /* 0x000000ffff047224 */ /* 0x000fe200008e0608 */
[----:B0-----:R-:W-:-:S04]  /*26c0*/  LEA R2, P1, R3, UR6, 0x2 ;  /* 0x0000000603027c11 */ /* 0x001fc8000f8210ff */
[----:B------:R-:W-:-:S05]  /*26d0*/  LEA.HI.X R3, R3, UR7, R4, 0x2, P1 ;  /* 0x0000000703037c11 */ /* 0x000fca00088f1404 */
[----:B------:R-:W2:Y:S01]  /*26e0*/  LDG.E R2, desc[UR8][R2.64] ;  /* 0x0000000802027981 */ /* 0x000ea2000c1e1900 */
[----:B------:R-:W0:Y:S01]  /*26f0*/  S2UR UR6, SR_CgaCtaId ;  /* 0x00000000000679c3 */ /* 0x000e220000008800 */
[----:B------:R-:W-:Y:S01]  /*2700*/  FMUL R0, R0, 1000 ;  /* 0x447a000000007820 */ /* 0x000fe20000400000 */
[----:B------:R-:W-:-:S03]  /*2710*/  UMOV UR5, 0x400 ;  /* 0x0000040000057882 */ /* 0x000fc60000000000 */
[----:B------:R-:W1:Y:S02]  /*2720*/  F2I.TRUNC.NTZ R4, R0 ;  /* 0x0000000000047305 */ /* 0x000e64000020f100 */
[----:B-1----:R-:W-:Y:S01]  /*2730*/  I2FP.F32.S32 R25, R4 ;  /* 0x0000000400197245 */ /* 0x002fe20000201400 */
[----:B0-----:R-:W-:-:S04]  /*2740*/  ULEA UR5, UR6, UR5, 0x18 ;  /* 0x0000000506057291 */ /* 0x001fc8000f8ec0ff */
[----:B------:R-:W-:Y:S02]  /*2750*/  FADD R25, R0, -R25 ;  /* 0x8000001900197221 */ /* 0x000fe40000000000 */
[----:B------:R-:W-:-:S05]  /*2760*/  LEA R5, R4, UR5, 0x2 ;  /* 0x0000000504057c11 */ /* 0x000fca000f8e10ff */
[----:B------:R-:W-:Y:S04]  /*2770*/  LDS R6, [R5] ;  /* 0x0000000005067984 */ /* 0x000fe80000000800 */
[----:B------:R-:W0:Y:S02]  /*2780*/  LDS R7, [R5+0x4] ;  /* 0x0000040005077984 */ /* 0x000e240000000800 */
[----:B0-----:R-:W-:-:S04]  /*2790*/  FADD R7, -R6, R7 ;  /* 0x0000000706077221 */ /* 0x001fc80000000100 */
[----:B------:R-:W-:-:S04]  /*27a0*/  FFMA R7, R25, R7, R6 ;  /* 0x0000000719077223 */ /* 0x000fc80000000006 */
[----:B--2---:R-:W-:-:S07]  /*27b0*/  FFMA R30, R7, R2, R30 ;  /* 0x00000002071e7223 */ /* 0x004fce000000001e */
.L_x_24:
[----:B------:R-:W-:Y:S05]  /*27c0*/  BSYNC.RECONVERGENT B3 ;  /* 0x0000000000037941 */ /* 0x000fea0003800200 */
.L_x_23:
[----:B------:R-:W-:Y:S01]  /*27d0*/  BSSY.RECONVERGENT B3, `(.L_x_45) ;  /* 0x0000110000037945 */ /* 0x000fe20003800200 */
[----:B------:R-:W-:Y:S02]  /*27e0*/  HFMA2 R4, -RZ, RZ, 0, 0 ;  /* 0x00000000ff047431 */ /* 0x000fe400000001ff */
[----:B------:R-:W-:Y:S01]  /*27f0*/  FFMA R17, R15, R30, R17 ;  /* 0x0000001e0f117223 */ /* 0x000fe20000000011 */
[----:B------:R-:W-:Y:S06]  /*2800*/  @P0 BRA `(.L_x_46) ;  /* 0x0000001000300947 */ /* 0x000fec0003800000 */
[----:B------:R-:W-:Y:S01]  /*2810*/  IMAD.IADD R5, R11, 0x1, -R10 ;  /* 0x000000010b057824 */ /* 0x000fe200078e0a0a */
[----:B------:R-:W-:Y:S01]  /*2820*/  BSSY.RECONVERGENT B4, `(.L_x_47) ;  /* 0x0000096000047945 */ /* 0x000fe20003800200 */
[----:B------:R-:W-:-:S03]  /*2830*/  MOV R4, RZ ;  /* 0x000000ff00047202 */ /* 0x000fc60000000f00 */
[C---:B------:R-:W-:Y:S01]  /*2840*/  ISETP.GE.U32.AND P0, PT, R5.reuse, 0x3, PT ;  /* 0x000000030500780c */ /* 0x040fe20003f06070 */
[----:B------:R-:W-:-:S12]  /*2850*/  VIADD R5, R5, 0x1 ;  /* 0x0000000105057836 */ /* 0x000fd80000000000 */
[----:B------:R-:W-:Y:S05]  /*2860*/  @!P0 BRA `(.L_x_48) ;  /* 0x0000000800448947 */ /* 0x000fea0003800000 */
[----:B------:R-:W-:Y:S01]  /*2870*/  MOV R7, RZ ;  /* 0x000000ff00077202 */ /* 0x000fe20000000f00 */
[----:B------:R-:W-:-:S07]  /*2880*/  IMAD.MOV.U32 R4, RZ, RZ, RZ ;  /* 0x000000ffff047224 */ /* 0x000fce00078e00ff */
.L_x_57:
        /* <DEDUP_REMOVED lines=15> */
[----:B------:R-:W-:-:S07]  /*2980*/  MOV R2, R0 ;  /* 0x0000000000027202 */ /* 0x000fce0000000f00 */
.L_x_50:
[----:B------:R-:W-:Y:S05]  /*2990*/  BSYNC.RECONVERGENT B5 ;  /* 0x0000000000057941 */ /* 0x000fea0003800200 */
.L_x_49:
[----:B------:R-:W0:Y:S01]  /*29a0*/  LDCU.64 UR6, c[0x0][0x3a0] ;  /* 0x00007400ff0677ac */ /* 0x000e220008000a00 */
[----:B------:R-:W-:Y:S01]  /*29b0*/  IADD3 R0, P0, PT, R9, R10, RZ ;  /* 0x0000000a09007210 */ /* 0x000fe20007f1e0ff */
[----:B------:R-:W1:Y:S01]  /*29c0*/  S2R R6, SR_CgaCtaId ;  /* 0x0000000000067919 */ /* 0x000e620000008800 */
[----:B------:R-:W-:Y:S01]  /*29d0*/  FMUL R11, R2, 1000 ;  /* 0x447a0000020b7820 */ /* 0x000fe20000400000 */
[----:B------:R-:W2:Y:S02]  /*29e0*/  LDCU UR5, c[0x0][0x3f8] ;  /* 0x00007f00ff0577ac */ /* 0x000ea40008000800 */
[----:B------:R-:W-:Y:S01]  /*29f0*/  IMAD.X R3, RZ, RZ, R8, P0 ;  /* 0x000000ffff037224 */ /* 0x000fe200000e0608 */
[----:B0-----:R-:W-:-:S04]  /*2a00*/  LEA R26, P0, R0, UR6, 0x2 ;  /* 0x00000006001a7c11 */ /* 0x001fc8000f8010ff */
[----:B------:R-:W-:-:S06]  /*2a10*/  LEA.HI.X R27, R0, UR7, R3, 0x2, P0 ;  /* 0x00000007001b7c11 */ /* 0x000fcc00080f1403 */
[----:B------:R0:W3:Y:S01]  /*2a20*/  LDG.E R27, desc[UR8][R26.64] ;  /* 0x000000081a1b7981 */ /* 0x0000e2000c1e1900 */
[----:B------:R-:W4:Y:S01]  /*2a30*/  F2I.TRUNC.NTZ R0, R11 ;  /* 0x0000000b00007305 */ /* 0x000f22000020f100 */
[----:B------:R-:W-:Y:S01]  /*2a40*/  MOV R3, 0x400 ;  /* 0x0000040000037802 */ /* 0x000fe20000000f00 */
[----:B------:R-:W-:Y:S03]  /*2a50*/  BSSY.RECONVERGENT B5, `(.L_x_51) ;  /* 0x0000019000057945 */ /* 0x000fe60003800200 */
[----:B-1----:R-:W-:Y:S01]  /*2a60*/  LEA R3, R6, R3, 0x18 ;  /* 0x0000000306037211 */ /* 0x002fe200078ec0ff */
[----:B------:R-:W-:Y:S02]  /*2a70*/  VIADD R6, R10, 0x1 ;  /* 0x000000010a067836 */ /* 0x000fe40000000000 */
[----:B------:R-:W1:Y:S03]  /*2a80*/  MUFU.RCP R33, R22 ;  /* 0x0000001600217308 */ /* 0x000e660000001000 */
[----:B------:R-:W-:-:S02]  /*2a90*/  I2FP.F32.U32 R31, R6 ;  /* 0x00000006001f7245 */ /* 0x000fc40000201000 */
[----:B----4-:R-:W-:-:S03]  /*2aa0*/  LEA R25, R0, R3, 0x2 ;  /* 0x0000000300197211 */ /* 0x010fc600078e10ff */
[----:B------:R-:W-:Y:S01]  /*2ab0*/  FADD R31, R12, -R31 ;  /* 0x8000001f0c1f7221 */ /* 0x000fe20000000000 */
[----:B0-----:R-:W-:Y:S01]  /*2ac0*/  I2FP.F32.S32 R26, R0 ;  /* 0x00000000001a7245 */ /* 0x001fe20000201400 */
[----:B------:R-:W-:Y:S02]  /*2ad0*/  LDS R2, [R25] ;  /* 0x0000000019027984 */ /* 0x000fe40000000800 */
[----:B--2---:R-:W-:Y:S02]  /*2ae0*/  FADD R0, R31, UR5 ;  /* 0x000000051f007e21 */ /* 0x004fe40008000000 */
[----:B------:R-:W-:Y:S01]  /*2af0*/  FADD R11, R11, -R26 ;  /* 0x8000001a0b0b7221 */ /* 0x000fe20000000000 */
[----:B------:R0:W2:Y:S01]  /*2b00*/  LDS R29, [R25+0x4] ;  /* 0x00000400191d7984 */ /* 0x0000a20000000800 */
[----:B------:R-:W4:Y:S01]  /*2b10*/  FCHK P0, R0, R22 ;  /* 0x0000001600007302 */ /* 0x000f220000000000 */
[----:B-1----:R-:W-:-:S04]  /*2b20*/  FFMA R28, R33, -R22, 1 ;  /* 0x3f800000211c7423 */ /* 0x002fc80000000816 */
[----:B------:R-:W-:-:S04]  /*2b30*/  FFMA R33, R33, R28, R33 ;  /* 0x0000001c21217223 */ /* 0x000fc80000000021 */
[----:B0-----:R-:W-:-:S04]  /*2b40*/  FFMA R25, R0, R33, RZ ;  /* 0x0000002100197223 */ /* 0x001fc800000000ff */
[----:B------:R-:W-:-:S04]  /*2b50*/  FFMA R26, R25, -R22, R0 ;  /* 0x80000016191a7223 */ /* 0x000fc80000000000 */
[----:B------:R-:W-:Y:S01]  /*2b60*/  FFMA R25, R26, R33, R25 ;  /* 0x000000211a197223 */ /* 0x000fe20000000019 */
[----:B--2---:R-:W-:-:S04]  /*2b70*/  FADD R29, -R2, R29 ;  /* 0x0000001d021d7221 */ /* 0x004fc80000000100 */
[----:B------:R-:W-:-:S04]  /*2b80*/  FFMA R11, R11, R29, R2 ;  /* 0x0000001d0b0b7223 */ /* 0x000fc80000000002 */
[----:B---3--:R-:W-:Y:S01]  /*2b90*/  FFMA R4, R11, R27, R4 ;  /* 0x0000001b0b047223 */ /* 0x008fe20000000004 */
[----:B----4-:R-:W-:Y:S06]  /*2ba0*/  @!P0 BRA `(.L_x_52) ;  /* 0x00000000000c8947 */ /* 0x010fec0003800000 */
[----:B------:R-:W-:-:S07]  /*2bb0*/  MOV R26, 0x2bd0 ;  /* 0x00002bd0001a7802 */ /* 0x000fce0000000f00 */
[----:B------:R-:W-:Y:S05]  /*2bc0*/  CALL.REL.NOINC `($__internal_2_$__cuda_sm3x_div_rn_noftz_f32_slowpath) ;  /* 0x0000003800987944 */ /* 0x000fea0003c00000 */
[----:B------:R-:W-:-:S07]  /*2bd0*/  MOV R25, R0 ;  /* 0x0000000000197202 */ /* 0x000fce0000000f00 */
.L_x_52:
[----:B------:R-:W-:Y:S05]  /*2be0*/  BSYNC.RECONVERGENT B5 ;  /* 0x0000000000057941 */ /* 0x000fea0003800200 */
.L_x_51:
        /* <DEDUP_REMOVED lines=9> */
[----:B------:R-:W-:Y:S01]  /*2c80*/  VIADD R6, R10, 0x2 ;  /* 0x000000020a067836 */ /* 0x000fe20000000000 */
[----:B------:R-:W-:Y:S04]  /*2c90*/  BSSY.RECONVERGENT B5, `(.L_x_53) ;  /* 0x0000017000057945 */ /* 0x000fe80003800200 */
[----:B------:R-:W-:Y:S02]  /*2ca0*/  I2FP.F32.U32 R31, R6 ;  /* 0x00000006001f7245 */ /* 0x000fe40000201000 */
[----:B------:R-:W4:Y:S03]  /*2cb0*/  MUFU.RCP R33, R22 ;  /* 0x0000001600217308 */ /* 0x000f260000001000 */
[----:B------:R-:W-:Y:S01]  /*2cc0*/  FADD R31, R12, -R31 ;  /* 0x8000001f0c1f7221 */ /* 0x000fe20000000000 */
[----:B---3--:R-:W-:-:S02]  /*2cd0*/  LEA R11, R0, R3, 0x2 ;  /* 0x00000003000b7211 */ /* 0x008fc400078e10ff */
[----:B0-----:R-:W-:Y:S01]  /*2ce0*/  I2FP.F32.S32 R26, R0 ;  /* 0x00000000001a7245 */ /* 0x001fe20000201400 */
[----:B-1----:R-:W-:Y:S02]  /*2cf0*/  FADD R0, R31, UR5 ;  /* 0x000000051f007e21 */ /* 0x002fe40008000000 */
[----:B------:R-:W-:Y:S02]  /*2d00*/  LDS R2, [R11] ;  /* 0x000000000b027984 */ /* 0x000fe40000000800 */
[----:B------:R-:W0:Y:S01]  /*2d10*/  FCHK P0, R0, R22 ;  /* 0x0000001600007302 */ /* 0x000e220000000000 */
[----:B------:R-:W-:Y:S01]  /*2d20*/  FADD R25, R25, -R26 ;  /* 0x8000001a19197221 */ /* 0x000fe20000000000 */
[----:B------:R1:W3:Y:S01]  /*2d30*/  LDS R29, [R11+0x4] ;  /* 0x000004000b1d7984 */ /* 0x0002e20000000800 */
[----:B----4-:R-:W-:-:S04]  /*2d40*/  FFMA R28, R33, -R22, 1 ;  /* 0x3f800000211c7423 */ /* 0x010fc80000000816 */
[----:B------:R-:W-:-:S04]  /*2d50*/  FFMA R33, R33, R28, R33 ;  /* 0x0000001c21217223 */ /* 0x000fc80000000021 */
[----:B-1----:R-:W-:-:S04]  /*2d60*/  FFMA R11, R0, R33, RZ ;  /* 0x00000021000b7223 */ /* 0x002fc800000000ff */
[----:B------:R-:W-:-:S04]  /*2d70*/  FFMA R26, R11, -R22, R0 ;  /* 0x800000160b1a7223 */ /* 0x000fc80000000000 */
[----:B------:R-:W-:Y:S01]  /*2d80*/  FFMA R11, R26, R33, R11 ;  /* 0x000000211a0b7223 */ /* 0x000fe2000000000b */
[----:B---3--:R-:W-:-:S04]  /*2d90*/  FADD R29, -R2, R29 ;  /* 0x0000001d021d7221 */ /* 0x008fc80000000100 */
[----:B------:R-:W-:-:S04]  /*2da0*/  FFMA R25, R25, R29, R2 ;  /* 0x0000001d19197223 */ /* 0x000fc80000000002 */
[----:B--2---:R-:W-:Y:S01]  /*2db0*/  FFMA R4, R25, R27, R4 ;  /* 0x0000001b19047223 */ /* 0x004fe20000000004 */
[----:B0-----:R-:W-:Y:S06]  /*2dc0*/  @!P0 BRA `(.L_x_54) ;  /* 0x00000000000c8947 */ /* 0x001fec0003800000 */
[----:B------:R-:W-:-:S07]  /*2dd0*/  MOV R26, 0x2df0 ;  /* 0x00002df0001a7802 */ /* 0x000fce0000000f00 */
[----:B------:R-:W-:Y:S05]  /*2de0*/  CALL.REL.NOINC `($__internal_2_$__cuda_sm3x_div_rn_noftz_f32_slowpath) ;  /* 0x0000003800107944 */ /* 0x000fea0003c00000 */
[----:B------:R-:W-:-:S07]  /*2df0*/  MOV R11, R0 ;  /* 0x00000000000b7202 */ /* 0x000fce0000000f00 */
.L_x_54:
[----:B------:R-:W-:Y:S05]  /*2e00*/  BSYNC.RECONVERGENT B5 ;  /* 0x0000000000057941 */ /* 0x000fea0003800200 */
.L_x_53:
        /* <DEDUP_REMOVED lines=33> */
.L_x_56:
[----:B------:R-:W-:Y:S05]  /*3020*/  BSYNC.RECONVERGENT B5 ;  /* 0x0000000000057941 */ /* 0x000fea0003800200 */
.L_x_55:
        /* <DEDUP_REMOVED lines=8> */
[----:B------:R-:W-:Y:S02]  /*30b0*/  LOP3.LUT R6, R5, 0xfffffffc, RZ, 0xc0, !PT ;  /* 0xfffffffc05067812 */ /* 0x000fe400078ec0ff */
[----:B------:R-:W0:Y:S01]  /*30c0*/  F2I.TRUNC.NTZ R0, R25 ;  /* 0x0000001900007305 */ /* 0x000e22000020f100 */
[----:B------:R-:W-:Y:S02]  /*30d0*/  IADD3 R10, PT, PT, R10, 0x4, RZ ;  /* 0x000000040a0a7810 */ /* 0x000fe40007ffe0ff */
[----:B------:R-:W-:Y:S02]  /*30e0*/  ISETP.NE.AND P0, PT, R7, R6, PT ;  /* 0x000000060700720c */ /* 0x000fe40003f05270 */
[----:B0-----:R-:W-:-:S02]  /*30f0*/  LEA R3, R0, R3, 0x2 ;  /* 0x0000000300037211 */ /* 0x001fc400078e10ff */
        /* <DEDUP_REMOVED lines=8> */
.L_x_48:
[----:B------:R-:W-:Y:S05]  /*3180*/  BSYNC.RECONVERGENT B4 ;  /* 0x0000000000047941 */ /* 0x000fea0003800200 */
.L_x_47:
[----:B------:R-:W-:-:S13]  /*3190*/  LOP3.LUT P0, R0, R5, 0x3, RZ, 0xc0, !PT ;  /* 0x0000000305007812 */ /* 0x000fda000780c0ff */
[----:B------:R-:W-:Y:S05]  /*31a0*/  @!P0 BRA `(.L_x_46) ;  /* 0x0000000400c88947 */ /* 0x000fea0003800000 */
[----:B------:R-:W-:Y:S01]  /*31b0*/  ISETP.NE.AND P0, PT, R0, 0x1, PT ;  /* 0x000000010000780c */ /* 0x000fe20003f05270 */
[----:B------:R-:W-:-:S12]  /*31c0*/  BSSY.RECONVERGENT B4, `(.L_x_58) ;  /* 0x0000049000047945 */ /* 0x000fd80003800200 */
        /* <DEDUP_REMOVED lines=17> */
.L_x_61:
[----:B------:R-:W-:Y:S05]  /*32e0*/  BSYNC.RECONVERGENT B5 ;  /* 0x0000000000057941 */ /* 0x000fea0003800200 */
.L_x_60:
        /* <DEDUP_REMOVED lines=12> */
[----:B-1----:R-:W-:-:S03]  /*33b0*/  LEA R3, R26, R3, 0x18 ;  /* 0x000000031a037211 */ /* 0x002fc600078ec0ff */
[----:B------:R-:W1:Y:S01]  /*33c0*/  MUFU.RCP R29, R22 ;  /* 0x00000016001d7308 */ /* 0x000e620000001000 */
[----:B0-----:R-:W-:-:S04]  /*33d0*/  IADD3 R6, PT, PT, R10, 0x1, RZ ;  /* 0x000000010a067810 */ /* 0x001fc80007ffe0ff */
[----:B------:R-:W-:Y:S01]  /*33e0*/  I2FP.F32.U32 R27, R6 ;  /* 0x00000006001b7245 */ /* 0x000fe20000201000 */
[----:B----4-:R-:W-:-:S04]  /*33f0*/  IMAD R11, R0, 0x4, R3 ;  /* 0x00000004000b7824 */ /* 0x010fc800078e0203 */
[----:B------:R-:W-:Y:S01]  /*3400*/  FADD R28, R12, -R27 ;  /* 0x8000001b0c1c7221 */ /* 0x000fe20000000000 */
[----:B------:R-:W-:Y:S01]  /*3410*/  I2FP.F32.S32 R27, R0 ;  /* 0x00000000001b7245 */ /* 0x000fe20000201400 */
[----:B------:R-:W-:Y:S02]  /*3420*/  LDS R25, [R11] ;  /* 0x000000000b197984 */ /* 0x000fe40000000800 */
[----:B--2---:R-:W-:Y:S02]  /*3430*/  FADD R0, R28, UR5 ;  /* 0x000000051c007e21 */ /* 0x004fe40008000000 */
[----:B------:R0:W2:Y:S01]  /*3440*/  LDS R26, [R11+0x4] ;  /* 0x000004000b1a7984 */ /* 0x0000a20000000800 */
[C---:B-1----:R-:W-:Y:S01]  /*3450*/  FFMA R30, R29.reuse, -R22, 1 ;  /* 0x3f8000001d1e7423 */ /* 0x042fe20000000816 */
[----:B------:R-:W1:Y:S01]  /*3460*/  FCHK P0, R0, R22 ;  /* 0x0000001600007302 */ /* 0x000e620000000000 */
[----:B------:R-:W-:Y:S02]  /*3470*/  FADD R2, R2, -R27 ;  /* 0x8000001b02027221 */ /* 0x000fe40000000000 */
[----:B------:R-:W-:-:S04]  /*3480*/  FFMA R29, R29, R30, R29 ;  /* 0x0000001e1d1d7223 */ /* 0x000fc8000000001d */
[----:B0-----:R-:W-:-:S04]  /*3490*/  FFMA R11, R0, R29, RZ ;  /* 0x0000001d000b7223 */ /* 0x001fc800000000ff */
[----:B------:R-:W-:-:S04]  /*34a0*/  FFMA R28, R11, -R22, R0 ;  /* 0x800000160b1c7223 */ /* 0x000fc80000000000 */
[----:B------:R-:W-:Y:S01]  /*34b0*/  FFMA R11, R28, R29, R11 ;  /* 0x0000001d1c0b7223 */ /* 0x000fe2000000000b */
[----:B--2---:R-:W-:-:S04]  /*34c0*/  FADD R26, -R25, R26 ;  /* 0x0000001a191a7221 */ /* 0x004fc80000000100 */
[----:B------:R-:W-:-:S04]  /*34d0*/  FFMA R25, R2, R26, R25 ;  /* 0x0000001a02197223 */ /* 0x000fc80000000019 */
[----:B---3--:R-:W-:Y:S01]  /*34e0*/  FFMA R4, R25, R7, R4 ;  /* 0x0000000719047223 */ /* 0x008fe20000000004 */
[----:B-1----:R-:W-:Y:S06]  /*34f0*/  @!P0 BRA `(.L_x_63) ;  /* 0x00000000000c8947 */ /* 0x002fec0003800000 */
[----:B------:R-:W-:-:S07]  /*3500*/  MOV R26, 0x3520 ;  /* 0x00003520001a7802 */ /* 0x000fce0000000f00 */
[----:B------:R-:W-:Y:S05]  /*3510*/  CALL.REL.NOINC `($__internal_2_$__cuda_sm3x_div_rn_noftz_f32_slowpath) ;  /* 0x0000003000447944 */ /* 0x000fea0003c00000 */
[----:B------:R-:W-:-:S07]  /*3520*/  IMAD.MOV.U32 R11, RZ, RZ, R0 ;  /* 0x000000ffff0b7224 */ /* 0x000fce00078e0000 */
.L_x_63:
[----:B------:R-:W-:Y:S05]  /*3530*/  BSYNC.RECONVERGENT B5 ;  /* 0x0000000000057941 */ /* 0x000fea0003800200 */
.L_x_62:
[----:B------:R-:W0:Y:S01]  /*3540*/  LDCU.64 UR6, c[0x0][0x3a0] ;  /* 0x00007400ff0677ac */ /* 0x000e220008000a00 */
[----:B------:R-:W-:-:S04]  /*3550*/  IADD3 R0, P0, PT, R9, R6, RZ ;  /* 0x0000000609007210 */ /* 0x000fc80007f1e0ff */
[----:B------:R-:W-:Y:S02]  /*3560*/  IADD3.X R7, PT, PT, RZ, R8, RZ, P0, !PT ;  /* 0x00000008ff077210 */ /* 0x000fe400007fe4ff */
[----:B0-----:R-:W-:-:S04]  /*3570*/  LEA R6, P0, R0, UR6, 0x2 ;  /* 0x0000000600067c11 */ /* 0x001fc8000f8010ff */
[----:B------:R-:W-:-:S05]  /*3580*/  LEA.HI.X R7, R0, UR7, R7, 0x2, P0 ;  /* 0x0000000700077c11 */ /* 0x000fca00080f1407 */
[----:B------:R-:W2:Y:S01]  /*3590*/  LDG.E R6, desc[UR8][R6.64] ;  /* 0x0000000806067981 */ /* 0x000ea2000c1e1900 */
[----:B------:R-:W-:Y:S01]  /*35a0*/  FMUL R11, R11, 1000 ;  /* 0x447a00000b0b7820 */ /* 0x000fe20000400000 */
[----:B------:R-:W-:-:S03]  /*35b0*/  IADD3 R10, PT, PT, R10, 0x2, RZ ;  /* 0x000000020a0a7810 */ /* 0x000fc60007ffe0ff */
[----:B------:R-:W0:Y:S02]  /*35c0*/  F2I.TRUNC.NTZ R0, R11 ;  /* 0x0000000b00007305 */ /* 0x000e24000020f100 */
[----:B0-----:R-:W-:Y:S01]  /*35d0*/  IMAD R3, R0, 0x4, R3 ;  /* 0x0000000400037824 */ /* 0x001fe200078e0203 */
[----:B------:R-:W-:-:S04]  /*35e0*/  I2FP.F32.S32 R0, R0 ;  /* 0x0000000000007245 */ /* 0x000fc80000201400 */
[----:B------:R-:W-:Y:S01]  /*35f0*/  LDS R2, [R3] ;  /* 0x0000000003027984 */ /* 0x000fe20000000800 */
[----:B------:R-:W-:-:S03]  /*3600*/  FADD R27, R11, -R0 ;  /* 0x800000000b1b7221 */ /* 0x000fc60000000000 */
[----:B------:R-:W0:Y:S02]  /*3610*/  LDS R25, [R3+0x4] ;  /* 0x0000040003197984 */ /* 0x000e240000000800 */
[----:B0-----:R-:W-:-:S04]  /*3620*/  FADD R25, -R2, R25 ;  /* 0x0000001902197221 */ /* 0x001fc80000000100 */
[----:B------:R-:W-:-:S04]  /*3630*/  FFMA R25, R27, R25, R2 ;  /* 0x000000191b197223 */ /* 0x000fc80000000002 */
[----:B--2---:R-:W-:-:S07]  /*3640*/  FFMA R4, R25, R6, R4 ;  /* 0x0000000619047223 */ /* 0x004fce0000000004 */
.L_x_59:
[----:B------:R-:W-:Y:S05]  /*3650*/  BSYNC.RECONVERGENT B4 ;  /* 0x0000000000047941 */ /* 0x000fea0003800200 */
.L_x_58:
        /* <DEDUP_REMOVED lines=19> */
.L_x_65:
[----:B------:R-:W-:Y:S05]  /*3790*/  BSYNC.RECONVERGENT B4 ;  /* 0x0000000000047941 */ /* 0x000fea0003800200 */
.L_x_64:
[----:B------:R-:W0:Y:S01]  /*37a0*/  LDCU.64 UR6, c[0x0][0x3a0] ;  /* 0x00007400ff0677ac */ /* 0x000e220008000a00 */
[----:B------:R-:W-:-:S04]  /*37b0*/  IADD3 R9, P0, PT, R9, R10, RZ ;  /* 0x0000000a09097210 */ /* 0x000fc80007f1e0ff */
[----:B------:R-:W-:Y:S02]  /*37c0*/  IADD3.X R8, PT, PT, RZ, R8, RZ, P0, !PT ;  /* 0x00000008ff087210 */ /* 0x000fe400007fe4ff */
[----:B0-----:R-:W-:-:S04]  /*37d0*/  LEA R2, P0, R9, UR6, 0x2 ;  /* 0x0000000609027c11 */ /* 0x001fc8000f8010ff */
[----:B------:R-:W-:-:S05]  /*37e0*/  LEA.HI.X R3, R9, UR7, R8, 0x2, P0 ;  /* 0x0000000709037c11 */ /* 0x000fca00080f1408 */
[----:B------:R-:W2:Y:S01]  /*37f0*/  LDG.E R2, desc[UR8][R2.64] ;  /* 0x0000000802027981 */ /* 0x000ea2000c1e1900 */
[----:B------:R-:W0:Y:S01]  /*3800*/  S2UR UR6, SR_CgaCtaId ;  /* 0x00000000000679c3 */ /* 0x000e220000008800 */
[----:B------:R-:W-:Y:S01]  /*3810*/  FMUL R5, R5, 1000 ;  /* 0x447a000005057820 */ /* 0x000fe20000400000 */
[----:B------:R-:W-:-:S03]  /*3820*/  UMOV UR5, 0x400 ;  /* 0x0000040000057882 */ /* 0x000fc60000000000 */
[----:B------:R-:W1:Y:S01]  /*3830*/  F2I.TRUNC.NTZ R0, R5 ;  /* 0x0000000500007305 */ /* 0x000e62000020f100 */
[----:B0-----:R-:W-:-:S06]  /*3840*/  ULEA UR5, UR6, UR5, 0x18 ;  /* 0x0000000506057291 */ /* 0x001fcc000f8ec0ff */
[----:B-1----:R-:W-:Y:S02]  /*3850*/  LEA R6, R0, UR5, 0x2 ;  /* 0x0000000500067c11 */ /* 0x002fe4000f8e10ff */
[----:B------:R-:W-:-:S03]  /*3860*/  I2FP.F32.S32 R0, R0 ;  /* 0x0000000000007245 */ /* 0x000fc60000201400 */
[----:B------:R-:W-:Y:S02]  /*3870*/  LDS R7, [R6] ;  /* 0x0000000006077984 */ /* 0x000fe40000000800 */
[----:B------:R-:W-:Y:S02]  /*3880*/  FADD R0, R5, -R0 ;  /* 0x8000000005007221 */ /* 0x000fe40000000000 */
[----:B------:R-:W0:Y:S02]  /*3890*/  LDS R8, [R6+0x4] ;  /* 0x0000040006087984 */ /* 0x000e240000000800 */
[----:B0-----:R-:W-:-:S04]  /*38a0*/  FADD R8, -R7, R8 ;  /* 0x0000000807087221 */ /* 0x001fc80000000100 */
[----:B------:R-:W-:-:S04]  /*38b0*/  FFMA R7, R0, R8, R7 ;  /* 0x0000000800077223 */ /* 0x000fc80000000007 */
[----:B--2---:R-:W-:-:S07]  /*38c0*/  FFMA R4, R7, R2, R4 ;  /* 0x0000000207047223 */ /* 0x004fce0000000004 */
.L_x_46:
[----:B------:R-:W-:Y:S05]  /*38d0*/  BSYNC.RECONVERGENT B3 ;  /* 0x0000000000037941 */ /* 0x000fea0003800200 */
.L_x_45:
[----:B------:R-:W-:-:S07]  /*38e0*/  FFMA R19, R15, R4, R19 ;  /* 0x000000040f137223 */ /* 0x000fce0000000013 */
.L_x_22:
[----:B------:R-:W-:Y:S05]  /*38f0*/  BSYNC.RECONVERGENT B2 ;  /* 0x0000000000027941 */ /* 0x000fea0003800200 */
.L_x_21:
[----:B------:R-:W-:Y:S01]  /*3900*/  FSETP.GEU.AND P0, PT, R16, R21, PT ;  /* 0x000000151000720b */ /* 0x000fe20003f0e000 */
[----:B------:R-:W-:-:S12]  /*3910*/  BSSY.RECONVERGENT B2, `(.L_x_66) ;  /* 0x000023b000027945 */ /* 0x000fd80003800200 */
[----:B------:R-:W-:Y:S05]  /*3920*/  @!P0 BRA `(.L_x_67) ;  /* 0x0000002000e48947 */ /* 0x000fea0003800000 */
[----:B------:R-:W0:Y:S08]  /*3930*/  LDC R5, c[0x0][0x390] ;  /* 0x0000e400ff057b82 */ /* 0x000e300000000800 */
[----:B------:R-:W0:Y:S02]  /*3940*/  LDC.64 R2, c[0x0][0x3c8] ;  /* 0x0000f200ff027b82 */ /* 0x000e240000000a00 */
[----:B0-----:R-:W-:-:S06]  /*3950*/  IMAD.WIDE R2, R5, 0x4, R2 ;  /* 0x0000000405027825 */ /* 0x001fcc00078e0202 */
[----:B------:R-:W2:Y:S02]  /*3960*/  LDG.E R3, desc[UR8][R2.64+-0x4] ;  /* 0xfffffc0802037981 */ /* 0x000ea4000c1e1900 */
[----:B--2---:R-:W-:-:S13]  /*3970*/  FSETP.GT.AND P0, PT, R16, R3, PT ;  /* 0x000000031000720b */ /* 0x004fda0003f04000 */
[----:B------:R-:W-:Y:S05]  /*3980*/  @P0 BRA `(.L_x_67) ;  /* 0x0000002000cc0947 */ /* 0x000fea0003800000 */
[----:B------:R-:W-:Y:S01]  /*3990*/  FMUL R13, R13, R20 ;  /* 0x000000140d0d7220 */ /* 0x000fe20000400000 */
[----:B------:R-:W0:Y:S01]  /*39a0*/  LDCU UR5, c[0x0][0x3f8] ;  /* 0x00007f00ff0577ac */ /* 0x000e220008000800 */
[----:B------:R-:W-:Y:S01]  /*39b0*/  IADD3 R3, PT, PT, R5, -0x1, RZ ;  /* 0xffffffff05037810 */ /* 0x000fe20007ffe0ff */
[----:B------:R-:W-:Y:S01]  /*39c0*/  IMAD R4, R18, R5, RZ ;  /* 0x0000000512047224 */ /* 0x000fe200078e02ff */
[----:B------:R-:W1:Y:S01]  /*39d0*/  F2I.TRUNC.NTZ R0, R13 ;  /* 0x0000000d00007305 */ /* 0x000e62000020f100 */
[----:B------:R-:W-:Y:S01]  /*39e0*/  BSSY.RECONVERGENT B3, `(.L_x_68) ;  /* 0x000011b000037945 */ /* 0x000fe20003800200 */
[----:B------:R-:W-:Y:S02]  /*39f0*/  IMAD.MOV.U32 R6, RZ, RZ, RZ ;  /* 0x000000ffff067224 */ /* 0x000fe400078e00ff */
[----:B------:R-:W-:Y:S02]  /*3a00*/  SHF.R.S32.HI R9, RZ, 0x1f, R4 ;  /* 0x0000001fff097819 */ /* 0x000fe40000011404 */
        /* <DEDUP_REMOVED lines=10> */
[----:B------:R-:W-:Y:S01]  /*3ab0*/  IADD3 R7, PT, PT, R8, -R15, RZ ;  /* 0x8000000f08077210 */ /* 0x000fe20007ffe0ff */
[----:B------:R-:W-:Y:S01]  /*3ac0*/  BSSY.RECONVERGENT B4, `(.L_x_70) ;  /* 0x0000098000047945 */ /* 0x000fe20003800200 */
[----:B------:R-:W-:Y:S02]  /*3ad0*/  HFMA2 R6, -RZ, RZ, 0, 0 ;  /* 0x00000000ff067431 */ /* 0x000fe400000001ff */
[----:B------:R-:W-:Y:S01]  /*3ae0*/  IMAD.MOV.U32 R11, RZ, RZ, R15 ;  /* 0x000000ffff0b7224 */ /* 0x000fe200078e000f */
[C---:B------:R-:W-:Y:S02]  /*3af0*/  ISETP.GE.U32.AND P1, PT, R7.reuse, 0x3, PT ;  /* 0x000000030700780c */ /* 0x040fe40003f26070 */
[----:B------:R-:W-:-:S11]  /*3b00*/  IADD3 R7, PT, PT, R7, 0x1, RZ ;  /* 0x0000000107077810 */ /* 0x000fd60007ffe0ff */
[----:B------:R-:W-:Y:S05]  /*3b10*/  @!P1 BRA `(.L_x_71) ;  /* 0x0000000800489947 */ /* 0x000fea0003800000 */
[----:B------:R-:W-:Y:S01]  /*3b20*/  MOV R10, RZ ;  /* 0x000000ff000a7202 */ /* 0x000fe20000000f00 */
[----:B------:R-:W-:Y:S01]  /*3b30*/  IMAD.MOV.U32 R6, RZ, RZ, RZ ;  /* 0x000000ffff067224 */ /* 0x000fe200078e00ff */
[----:B------:R-:W-:-:S07]  /*3b40*/  MOV R11, R15 ;  /* 0x0000000f000b7202 */ /* 0x000fce0000000f00 */
.L_x_80:
        /* <DEDUP_REMOVED lines=16> */
.L_x_73:
[----:B------:R-:W-:Y:S05]  /*3c50*/  BSYNC.RECONVERGENT B5 ;  /* 0x0000000000057941 */ /* 0x000fea0003800200 */
.L_x_72:
        /* <DEDUP_REMOVED lines=11> */
[----:B------:R-:W-:Y:S01]  /*3d10*/  BSSY.RECONVERGENT B5, `(.L_x_74) ;  /* 0x0000019000057945 */ /* 0x000fe20003800200 */
[----:B------:R-:W-:Y:S02]  /*3d20*/  IADD3 R5, PT, PT, R11, 0x1, RZ ;  /* 0x000000010b057810 */ /* 0x000fe40007ffe0ff */
[----:B-1----:R-:W-:-:S03]  /*3d30*/  LEA R3, R12, R3, 0x18 ;  /* 0x000000030c037211 */ /* 0x002fc600078ec0ff */
[----:B------:R-:W1:Y:S01]  /*3d40*/  MUFU.RCP R31, R22 ;  /* 0x00000016001f7308 */ /* 0x000e620000001000 */
[----:B0-----:R-:W-:-:S05]  /*3d50*/  I2FP.F32.U32 R26, R5 ;  /* 0x00000005001a7245 */ /* 0x001fca0000201000 */
[----:B------:R-:W-:Y:S01]  /*3d60*/  FADD R26, R13, -R26 ;  /* 0x8000001a0d1a7221 */ /* 0x000fe20000000000 */
[----:B----4-:R-:W-:Y:S02]  /*3d70*/  LEA R12, R0, R3, 0x2 ;  /* 0x00000003000c7211 */ /* 0x010fe400078e10ff */
[----:B------:R-:W-:Y:S01]  /*3d80*/  I2FP.F32.S32 R29, R0 ;  /* 0x00000000001d7245 */ /* 0x000fe20000201400 */
[----:B--2---:R-:W-:Y:S02]  /*3d90*/  FADD R0, R26, UR5 ;  /* 0x000000051a007e21 */ /* 0x004fe40008000000 */
[----:B------:R-:W-:Y:S02]  /*3da0*/  LDS R16, [R12] ;  /* 0x000000000c107984 */ /* 0x000fe40000000800 */
[----:B------:R-:W0:Y:S01]  /*3db0*/  FCHK P1, R0, R22 ;  /* 0x0000001600007302 */ /* 0x000e220000020000 */
[----:B------:R-:W-:Y:S01]  /*3dc0*/  FADD R29, R2, -R29 ;  /* 0x8000001d021d7221 */ /* 0x000fe20000000000 */
[----:B------:R-:W2:Y:S01]  /*3dd0*/  LDS R25, [R12+0x4] ;  /* 0x000004000c197984 */ /* 0x000ea20000000800 */
[----:B-1----:R-:W-:-:S04]  /*3de0*/  FFMA R28, R31, -R22, 1 ;  /* 0x3f8000001f1c7423 */ /* 0x002fc80000000816 */
[----:B------:R-:W-:-:S04]  /*3df0*/  FFMA R33, R31, R28, R31 ;  /* 0x0000001c1f217223 */ /* 0x000fc8000000001f */
[----:B------:R-:W-:-:S04]  /*3e00*/  FFMA R31, R0, R33, RZ ;  /* 0x00000021001f7223 */ /* 0x000fc800000000ff */
[----:B------:R-:W-:-:S04]  /*3e10*/  FFMA R2, R31, -R22, R0 ;  /* 0x800000161f027223 */ /* 0x000fc80000000000 */
[----:B------:R-:W-:Y:S01]  /*3e20*/  FFMA R2, R2, R33, R31 ;  /* 0x0000002102027223 */ /* 0x000fe2000000001f */
[----:B--2---:R-:W-:-:S04]  /*3e30*/  FADD R25, -R16, R25 ;  /* 0x0000001910197221 */ /* 0x004fc80000000100 */
[----:B------:R-:W-:-:S04]  /*3e40*/  FFMA R25, R29, R25, R16 ;  /* 0x000000191d197223 */ /* 0x000fc80000000010 */
[----:B---3--:R-:W-:Y:S01]  /*3e50*/  FFMA R6, R25, R27, R6 ;  /* 0x0000001b19067223 */ /* 0x008fe20000000006 */
[----:B0-----:R-:W-:Y:S06]  /*3e60*/  @!P1 BRA `(.L_x_75) ;  /* 0x00000000000c9947 */ /* 0x001fec0003800000 */
[----:B------:R-:W-:-:S07]  /*3e70*/  MOV R26, 0x3e90 ;  /* 0x00003e90001a7802 */ /* 0x000fce0000000f00 */
[----:B------:R-:W-:Y:S05]  /*3e80*/  CALL.REL.NOINC `($__internal_2_$__cuda_sm3x_div_rn_noftz_f32_slowpath) ;  /* 0x0000002400e87944 */ /* 0x000fea0003c00000 */
[----:B------:R-:W-:-:S07]  /*3e90*/  IMAD.MOV.U32 R2, RZ, RZ, R0 ;  /* 0x000000ffff027224 */ /* 0x000fce00078e0000 */
.L_x_75:
[----:B------:R-:W-:Y:S05]  /*3ea0*/  BSYNC.RECONVERGENT B5 ;  /* 0x0000000000057941 */ /* 0x000fea0003800200 */
.L_x_74:
        /* <DEDUP_REMOVED lines=9> */
[----:B------:R-:W-:Y:S01]  /*3f40*/  VIADD R5, R11, 0x2 ;  /* 0x000000020b057836 */ /* 0x000fe20000000000 */
[----:B------:R-:W-:Y:S04]  /*3f50*/  BSSY.RECONVERGENT B5, `(.L_x_76) ;  /* 0x0000017000057945 */ /* 0x000fe80003800200 */
[----:B------:R-:W-:Y:S02]  /*3f60*/  I2FP.F32.U32 R28, R5 ;  /* 0x00000005001c7245 */ /* 0x000fe40000201000 */
[----:B------:R-:W0:Y:S03]  /*3f70*/  MUFU.RCP R31, R22 ;  /* 0x00000016001f7308 */ /* 0x000e260000001000 */
[----:B------:R-:W-:Y:S01]  /*3f80*/  FADD R28, R13, -R28 ;  /* 0x8000001c0d1c7221 */ /* 0x000fe20000000000 */
[----:B---3--:R-:W-:-:S02]  /*3f90*/  LEA R12, R0, R3, 0x2 ;  /* 0x00000003000c7211 */ /* 0x008fc400078e10ff */
[----:B------:R-:W-:Y:S01]  /*3fa0*/  I2FP.F32.S32 R29, R0 ;  /* 0x00000000001d7245 */ /* 0x000fe20000201400 */
[----:B-1----:R-:W-:Y:S02]  /*3fb0*/  FADD R0, R28, UR5 ;  /* 0x000000051c007e21 */ /* 0x002fe40008000000 */
[----:B------:R-:W-:Y:S02]  /*3fc0*/  LDS R16, [R12] ;  /* 0x000000000c107984 */ /* 0x000fe40000000800 */
[----:B------:R-:W1:Y:S01]  /*3fd0*/  FCHK P1, R0, R22 ;  /* 0x0000001600007302 */ /* 0x000e620000020000 */
[----:B------:R-:W-:Y:S01]  /*3fe0*/  FADD R29, R2, -R29 ;  /* 0x8000001d021d7221 */ /* 0x000fe20000000000 */
[----:B------:R-:W3:Y:S01]  /*3ff0*/  LDS R25, [R12+0x4] ;  /* 0x000004000c197984 */ /* 0x000ee20000000800 */
[----:B0-----:R-:W-:-:S04]  /*4000*/  FFMA R26, R31, -R22, 1 ;  /* 0x3f8000001f1a7423 */ /* 0x001fc80000000816 */
[----:B------:R-:W-:-:S04]  /*4010*/  FFMA R33, R31, R26, R31 ;  /* 0x0000001a1f217223 */ /* 0x000fc8000000001f */
[----:B------:R-:W-:-:S04]  /*4020*/  FFMA R31, R0, R33, RZ ;  /* 0x00000021001f7223 */ /* 0x000fc800000000ff */
[----:B------:R-:W-:-:S04]  /*4030*/  FFMA R2, R31, -R22, R0 ;  /* 0x800000161f027223 */ /* 0x000fc80000000000 */
[----:B------:R-:W-:Y:S01]  /*4040*/  FFMA R2, R2, R33, R31 ;  /* 0x0000002102027223 */ /* 0x000fe2000000001f */
[----:B---3--:R-:W-:-:S04]  /*4050*/  FADD R25, -R16, R25 ;  /* 0x0000001910197221 */ /* 0x008fc80000000100 */
[----:B------:R-:W-:-:S04]  /*4060*/  FFMA R25, R29, R25, R16 ;  /* 0x000000191d197223 */ /* 0x000fc80000000010 */
[----:B--2---:R-:W-:Y:S01]  /*4070*/  FFMA R6, R25, R27, R6 ;  /* 0x0000001b19067223 */ /* 0x004fe20000000006 */
[----:B-1----:R-:W-:Y:S06]  /*4080*/  @!P1 BRA `(.L_x_77) ;  /* 0x00000000000c9947 */ /* 0x002fec0003800000 */
[----:B------:R-:W-:-:S07]  /*4090*/  MOV R26, 0x40b0 ;  /* 0x000040b0001a7802 */ /* 0x000fce0000000f00 */
[----:B------:R-:W-:Y:S05]  /*40a0*/  CALL.REL.NOINC `($__internal_2_$__cuda_sm3x_div_rn_noftz_f32_slowpath) ;  /* 0x0000002400607944 */ /* 0x000fea0003c00000 */
[----:B------:R-:W-:-:S07]  /*40b0*/  MOV R2, R0 ;  /* 0x0000000000027202 */ /* 0x000fce0000000f00 */
.L_x_77:
[----:B------:R-:W-:Y:S05]  /*40c0*/  BSYNC.RECONVERGENT B5 ;  /* 0x0000000000057941 */ /* 0x000fea0003800200 */
.L_x_76:
        /* <DEDUP_REMOVED lines=12> */
[----:B------:R-:W0:Y:S02]  /*4190*/  MUFU.RCP R31, R22 ;  /* 0x00000016001f7308 */ /* 0x000e240000001000 */
[----:B------:R-:W-:Y:S01]  /*41a0*/  FADD R28, R13, -R28 ;  /* 0x8000001c0d1c7221 */ /* 0x000fe20000000000 */
[----:B---3--:R-:W-:Y:S01]  /*41b0*/  IMAD R12, R0, 0x4, R3 ;  /* 0x00000004000c7824 */ /* 0x008fe200078e0203 */
[----:B------:R-:W-:Y:S02]  /*41c0*/  I2FP.F32.S32 R29, R0 ;  /* 0x00000000001d7245 */ /* 0x000fe40000201400 */
        /* <DEDUP_REMOVED lines=17> */
.L_x_79:
[----:B------:R-:W-:Y:S05]  /*42e0*/  BSYNC.RECONVERGENT B5 ;  /* 0x0000000000057941 */ /* 0x000fea0003800200 */
.L_x_78:
[----:B------:R-:W0:Y:S01]  /*42f0*/  LDCU.64 UR6, c[0x0][0x398] ;  /* 0x00007300ff0677ac */ /* 0x000e220008000a00 */
[----:B------:R-:W-:-:S05]  /*4300*/  IADD3 R5, P1, PT, R4, R5, RZ ;  /* 0x0000000504057210 */ /* 0x000fca0007f3e0ff */
[----:B------:R-:W-:Y:S01]  /*4310*/  IMAD.X R0, RZ, RZ, R9, P1 ;  /* 0x000000ffff007224 */ /* 0x000fe200008e0609 */
[----:B0-----:R-:W-:-:S04]  /*4320*/  LEA R26, P1, R5, UR6, 0x2 ;  /* 0x00000006051a7c11 */ /* 0x001fc8000f8210ff */
[----:B------:R-:W-:-:S05]  /*4330*/  LEA.HI.X R27, R5, UR7, R0, 0x2, P1 ;  /* 0x00000007051b7c11 */ /* 0x000fca00088f1400 */
[----:B------:R-:W2:Y:S01]  /*4340*/  LDG.E R26, desc[UR8][R26.64] ;  /* 0x000000081a1a7981 */ /* 0x000ea2000c1e1900 */
[----:B------:R-:W-:Y:S01]  /*4350*/  FMUL R2, R2, 1000 ;  /* 0x447a000002027820 */ /* 0x000fe20000400000 */
[----:B------:R-:W-:Y:S01]  /*4360*/  IADD3 R10, PT, PT, R10, 0x4, RZ ;  /* 0x000000040a0a7810 */ /* 0x000fe20007ffe0ff */
[----:B------:R-:W-:Y:S01]  /*4370*/  VIADD R11, R11, 0x4 ;  /* 0x000000040b0b7836 */ /* 0x000fe20000000000 */
[----:B------:R-:W-:Y:S01]  /*4380*/  LOP3.LUT R29, R7, 0xfffffffc, RZ, 0xc0, !PT ;  /* 0xfffffffc071d7812 */ /* 0x000fe200078ec0ff */
[----:B------:R-:W0:Y:S03]  /*4390*/  F2I.TRUNC.NTZ R0, R2 ;  /* 0x0000000200007305 */ /* 0x000e26000020f100 */
        /* <DEDUP_REMOVED lines=10> */
.L_x_71:
[----:B------:R-:W-:Y:S05]  /*4440*/  BSYNC.RECONVERGENT B4 ;  /* 0x0000000000047941 */ /* 0x000fea0003800200 */
.L_x_70:
        /* <DEDUP_REMOVED lines=21> */
.L_x_84:
[----:B------:R-:W-:Y:S05]  /*45a0*/  BSYNC.RECONVERGENT B5 ;  /* 0x0000000000057941 */ /* 0x000fea0003800200 */
.L_x_83:
        /* <DEDUP_REMOVED lines=11> */
[----:B------:R-:W-:Y:S01]  /*4660*/  BSSY.RECONVERGENT B5, `(.L_x_85) ;  /* 0x0000019000057945 */ /* 0x000fe20003800200 */
[----:B------:R-:W-:Y:S02]  /*4670*/  IADD3 R5, PT, PT, R11, 0x1, RZ ;  /* 0x000000010b057810 */ /* 0x000fe40007ffe0ff */
[----:B-1----:R-:W-:Y:S02]  /*4680*/  LEA R3, R10, R3, 0x18 ;  /* 0x000000030a037211 */ /* 0x002fe400078ec0ff */
[----:B------:R-:W-:Y:S01]  /*4690*/  I2FP.F32.U32 R16, R5 ;  /* 0x0000000500107245 */ /* 0x000fe20000201000 */
[----:B------:R-:W0:Y:S04]  /*46a0*/  MUFU.RCP R31, R22 ;  /* 0x00000016001f7308 */ /* 0x000e280000001000 */
[----:B------:R-:W-:Y:S01]  /*46b0*/  FADD R16, R13, -R16 ;  /* 0x800000100d107221 */ /* 0x000fe20000000000 */
[----:B----4-:R-:W-:Y:S01]  /*46c0*/  IMAD R10, R0, 0x4, R3 ;  /* 0x00000004000a7824 */ /* 0x010fe200078e0203 */
[----:B------:R-:W-:-:S02]  /*46d0*/  I2FP.F32.S32 R29, R0 ;  /* 0x00000000001d7245 */ /* 0x000fc40000201400 */
[----:B--2---:R-:W-:Y:S02]  /*46e0*/  FADD R0, R16, UR5 ;  /* 0x0000000510007e21 */ /* 0x004fe40008000000 */
[----:B------:R-:W-:Y:S02]  /*46f0*/  LDS R12, [R10] ;  /* 0x000000000a0c7984 */ /* 0x000fe40000000800 */
[----:B------:R-:W1:Y:S01]  /*4700*/  FCHK P1, R0, R22 ;  /* 0x0000001600007302 */ /* 0x000e620000020000 */
[----:B------:R-:W-:Y:S01]  /*4710*/  FADD R29, R2, -R29 ;  /* 0x8000001d021d7221 */ /* 0x000fe20000000000 */
[----:B------:R-:W2:Y:S01]  /*4720*/  LDS R25, [R10+0x4] ;  /* 0x000004000a197984 */ /* 0x000ea20000000800 */
[----:B0-----:R-:W-:-:S04]  /*4730*/  FFMA R26, R31, -R22, 1 ;  /* 0x3f8000001f1a7423 */ /* 0x001fc80000000816 */
[----:B------:R-:W-:-:S04]  /*4740*/  FFMA R33, R31, R26, R31 ;  /* 0x0000001a1f217223 */ /* 0x000fc8000000001f */
[----:B------:R-:W-:-:S04]  /*4750*/  FFMA R31, R0, R33, RZ ;  /* 0x00000021001f7223 */ /* 0x000fc800000000ff */
        /* <DEDUP_REMOVED lines=8> */
[----:B------:R-:W-:-:S07]  /*47e0*/  MOV R2, R0 ;  /* 0x0000000000027202 */ /* 0x000fce0000000f00 */
.L_x_86:
[----:B------:R-:W-:Y:S05]  /*47f0*/  BSYNC.RECONVERGENT B5 ;  /* 0x0000000000057941 */ /* 0x000fea0003800200 */
.L_x_85:
[----:B------:R-:W0:Y:S01]  /*4800*/  LDCU.64 UR6, c[0x0][0x398] ;  /* 0x00007300ff0677ac */ /* 0x000e220008000a00 */
[----:B------:R-:W-:-:S05]  /*4810*/  IADD3 R5, P1, PT, R4, R5, RZ ;  /* 0x0000000504057210 */ /* 0x000fca0007f3e0ff */
[----:B------:R-:W-:Y:S01]  /*4820*/  IMAD.X R0, RZ, RZ, R9, P1 ;  /* 0x000000ffff007224 */ /* 0x000fe200008e0609 */
[----:B0-----:R-:W-:-:S04]  /*4830*/  LEA R26, P1, R5, UR6, 0x2 ;  /* 0x00000006051a7c11 */ /* 0x001fc8000f8210ff */
[----:B------:R-:W-:-:S05]  /*4840*/  LEA.HI.X R27, R5, UR7, R0, 0x2, P1 ;  /* 0x00000007051b7c11 */ /* 0x000fca00088f1400 */
[----:B------:R-:W2:Y:S01]  /*4850*/  LDG.E R26, desc[UR8][R26.64] ;  /* 0x000000081a1a7981 */ /* 0x000ea2000c1e1900 */
[----:B------:R-:W-:Y:S01]  /*4860*/  FMUL R2, R2, 1000 ;  /* 0x447a000002027820 */ /* 0x000fe20000400000 */
[----:B------:R-:W-:-:S03]  /*4870*/  IADD3 R11, PT, PT, R11, 0x2, RZ ;  /* 0x000000020b0b7810 */ /* 0x000fc60007ffe0ff */
        /* <DEDUP_REMOVED lines=9> */
.L_x_82:
[----:B------:R-:W-:Y:S05]  /*4910*/  BSYNC.RECONVERGENT B4 ;  /* 0x0000000000047941 */ /* 0x000fea0003800200 */
.L_x_81:
        /* <DEDUP_REMOVED lines=19> */
.L_x_88:
[----:B------:R-:W-:Y:S05]  /*4a50*/  BSYNC.RECONVERGENT B4 ;  /* 0x0000000000047941 */ /* 0x000fea0003800200 */
.L_x_87:
        /* <DEDUP_REMOVED lines=19> */
.L_x_69:
[----:B------:R-:W-:Y:S05]  /*4b90*/  BSYNC.RECONVERGENT B3 ;  /* 0x0000000000037941 */ /* 0x000fea0003800200 */
.L_x_68:
[----:B------:R-:W-:Y:S01]  /*4ba0*/  BSSY.RECONVERGENT B3, `(.L_x_89) ;  /* 0x0000110000037945 */ /* 0x000fe20003800200 */
[----:B------:R-:W-:Y:S02]  /*4bb0*/  HFMA2 R3, -RZ, RZ, 0, 0 ;  /* 0x00000000ff037431 */ /* 0x000fe400000001ff */
[----:B------:R-:W-:Y:S01]  /*4bc0*/  FFMA R17, R14, R6, R17 ;  /* 0x000000060e117223 */ /* 0x000fe20000000011 */
[----:B------:R-:W-:Y:S06]  /*4bd0*/  @P0 BRA `(.L_x_90) ;  /* 0x0000001000300947 */ /* 0x000fec0003800000 */
[----:B------:R-:W-:Y:S01]  /*4be0*/  IMAD.IADD R6, R8, 0x1, -R15 ;  /* 0x0000000108067824 */ /* 0x000fe200078e0a0f */
[----:B------:R-:W-:Y:S01]  /*4bf0*/  BSSY.RECONVERGENT B4, `(.L_x_91) ;  /* 0x0000096000047945 */ /* 0x000fe20003800200 */
[----:B------:R-:W-:-:S03]  /*4c00*/  MOV R3, RZ ;  /* 0x000000ff00037202 */ /* 0x000fc60000000f00 */
[C---:B------:R-:W-:Y:S02]  /*4c10*/  ISETP.GE.U32.AND P0, PT, R6.reuse, 0x3, PT ;  /* 0x000000030600780c */ /* 0x040fe40003f06070 */
[----:B------:R-:W-:-:S11]  /*4c20*/  IADD3 R6, PT, PT, R6, 0x1, RZ ;  /* 0x0000000106067810 */ /* 0x000fd60007ffe0ff */
[----:B------:R-:W-:Y:S05]  /*4c30*/  @!P0 BRA `(.L_x_92) ;  /* 0x0000000800448947 */ /* 0x000fea0003800000 */
[----:B------:R-:W-:Y:S01]  /*4c40*/  IMAD.MOV.U32 R8, RZ, RZ, RZ ;  /* 0x000000ffff087224 */ /* 0x000fe200078e00ff */
[----:B------:R-:W-:-:S07]  /*4c50*/  MOV R3, RZ ;  /* 0x000000ff00037202 */ /* 0x000fce0000000f00 */
.L_x_101:
        /* <DEDUP_REMOVED lines=16> */
.L_x_94:
[----:B------:R-:W-:Y:S05]  /*4d60*/  BSYNC.RECONVERGENT B5 ;  /* 0x0000000000057941 */ /* 0x000fea0003800200 */
.L_x_93:
[----:B------:R-:W0:Y:S01]  /*4d70*/  LDCU.64 UR6, c[0x0][0x3a0] ;  /* 0x00007400ff0677ac */ /* 0x000e220008000a00 */
[----:B------:R-:W-:Y:S01]  /*4d80*/  IADD3 R0, P0, PT, R4, R15, RZ ;  /* 0x0000000f04007210 */ /* 0x000fe20007f1e0ff */
[----:B------:R-:W1:Y:S01]  /*4d90*/  S2R R12, SR_CgaCtaId ;  /* 0x00000000000c7919 */ /* 0x000e620000008800 */
[----:B------:R-:W-:Y:S01]  /*4da0*/  FMUL R2, R2, 1000 ;  /* 0x447a000002027820 */ /* 0x000fe20000400000 */
[----:B------:R-:W2:Y:S02]  /*4db0*/  LDCU UR5, c[0x0][0x3f8] ;  /* 0x00007f00ff0577ac */ /* 0x000ea40008000800 */
[----:B------:R-:W-:Y:S01]  /*4dc0*/  IMAD.X R5, RZ, RZ, R9, P0 ;  /* 0x000000ffff057224 */ /* 0x000fe200000e0609 */
[----:B0-----:R-:W-:-:S04]  /*4dd0*/  LEA R10, P0, R0, UR6, 0x2 ;  /* 0x00000006000a7c11 */ /* 0x001fc8000f8010ff */
[----:B------:R-:W-:-:S05]  /*4de0*/  LEA.HI.X R11, R0, UR7, R5, 0x2, P0 ;  /* 0x00000007000b7c11 */ /* 0x000fca00080f1405 */
[----:B------:R0:W3:Y:S01]  /*4df0*/  LDG.E R10, desc[UR8][R10.64] ;  /* 0x000000080a0a7981 */ /* 0x0000e2000c1e1900 */
[----:B------:R-:W4:Y:S01]  /*4e00*/  F2I.TRUNC.NTZ R0, R2 ;  /* 0x0000000200007305 */ /* 0x000f22000020f100 */
[----:B------:R-:W-:Y:S01]  /*4e10*/  MOV R5, 0x400 ;  /* 0x0000040000057802 */ /* 0x000fe20000000f00 */
[----:B------:R-:W-:Y:S01]  /*4e20*/  BSSY.RECONVERGENT B5, `(.L_x_95) ;  /* 0x0000019000057945 */ /* 0x000fe20003800200 */
[----:B------:R-:W-:Y:S02]  /*4e30*/  IADD3 R7, PT, PT, R15, 0x1, RZ ;  /* 0x000000010f077810 */ /* 0x000fe40007ffe0ff */
[----:B-1----:R-:W-:-:S03]  /*4e40*/  LEA R5, R12, R5, 0x18 ;  /* 0x000000050c057211 */ /* 0x002fc600078ec0ff */
[----:B------:R-:W1:Y:S01]  /*4e50*/  MUFU.RCP R27, R22 ;  /* 0x00000016001b7308 */ /* 0x000e620000001000 */
[----:B------:R-:W-:-:S05]  /*4e60*/  I2FP.F32.U32 R26, R7 ;  /* 0x00000007001a7245 */ /* 0x000fca0000201000 */
[----:B------:R-:W-:Y:S01]  /*4e70*/  FADD R26, R13, -R26 ;  /* 0x8000001a0d1a7221 */ /* 0x000fe20000000000 */
[----:B----4-:R-:W-:Y:S02]  /*4e80*/  LEA R12, R0, R5, 0x2 ;  /* 0x00000005000c7211 */ /* 0x010fe400078e10ff */
[----:B0-----:R-:W-:Y:S01]  /*4e90*/  I2FP.F32.S32 R11, R0 ;  /* 0x00000000000b7245 */ /* 0x001fe20000201400 */
        /* <DEDUP_REMOVED lines=17> */
.L_x_96:
[----:B------:R-:W-:Y:S05]  /*4fb0*/  BSYNC.RECONVERGENT B5 ;  /* 0x0000000000057941 */ /* 0x000fea0003800200 */
.L_x_95:
[----:B------:R-:W0:Y:S01]  /*4fc0*/  LDCU.64 UR6, c[0x0][0x3a0] ;  /* 0x00007400ff0677ac */ /* 0x000e220008000a00 */
[----:B------:R-:W-:Y:S01]  /*4fd0*/  IADD3 R7, P0, PT, R4, R7, RZ ;  /* 0x0000000704077210 */ /* 0x000fe20007f1e0ff */
[----:B------:R-:W-:Y:S01]  /*4fe0*/  FMUL R2, R2, 1000 ;  /* 0x447a000002027820 */ /* 0x000fe20000400000 */
[----:B------:R-:W1:Y:S02]  /*4ff0*/  LDCU UR5, c[0x0][0x3f8] ;  /* 0x00007f00ff0577ac */ /* 0x000e640008000800 */
[----:B------:R-:W-:Y:S02]  /*5000*/  IADD3.X R0, PT, PT, RZ, R9, RZ, P0, !PT ;  /* 0x00000009ff007210 */ /* 0x000fe400007fe4ff */
[----:B0-----:R-:W-:-:S04]  /*5010*/  LEA R10, P0, R7, UR6, 0x2 ;  /* 0x00000006070a7c11 */ /* 0x001fc8000f8010ff */
[----:B------:R-:W-:-:S05]  /*5020*/  LEA.HI.X R11, R7, UR7, R0, 0x2, P0 ;  /* 0x00000007070b7c11 */ /* 0x000fca00080f1400 */
        /* <DEDUP_REMOVED lines=13> */
[----:B------:R-:W1:Y:S01]  /*5100*/  LDS R25, [R12+0x4] ;  /* 0x000004000c197984 */ /* 0x000e620000000800 */
[----:B----4-:R-:W-:-:S04]  /*5110*/  FFMA R28, R27, -R22, 1 ;  /* 0x3f8000001b1c7423 */ /* 0x010fc80000000816 */
[----:B------:R-:W-:-:S04]  /*5120*/  FFMA R29, R27, R28, R27 ;  /* 0x0000001c1b1d7223 */ /* 0x000fc8000000001b */
[----:B------:R-:W-:-:S04]  /*5130*/  FFMA R27, R0, R29, RZ ;  /* 0x0000001d001b7223 */ /* 0x000fc800000000ff */
[----:B------:R-:W-:-:S04]  /*5140*/  FFMA R2, R27, -R22, R0 ;  /* 0x800000161b027223 */ /* 0x000fc80000000000 */
[----:B------:R-:W-:Y:S01]  /*5150*/  FFMA R2, R2, R29, R27 ;  /* 0x0000001d02027223 */ /* 0x000fe2000000001b */
[----:B-1----:R-:W-:-:S04]  /*5160*/  FADD R25, -R16, R25 ;  /* 0x0000001910197221 */ /* 0x002fc80000000100 */
[----:B------:R-:W-:-:S04]  /*5170*/  FFMA R16, R11, R25, R16 ;  /* 0x000000190b107223 */ /* 0x000fc80000000010 */
[----:B--2---:R-:W-:Y:S01]  /*5180*/  FFMA R3, R16, R10, R3 ;  /* 0x0000000a10037223 */ /* 0x004fe20000000003 */
[----:B0-----:R-:W-:Y:S06]  /*5190*/  @!P0 BRA `(.L_x_98) ;  /* 0x00000000000c8947 */ /* 0x001fec0003800000 */
[----:B------:R-:W-:-:S07]  /*51a0*/  MOV R26, 0x51c0 ;  /* 0x000051c0001a7802 */ /* 0x000fce0000000f00 */
[----:B------:R-:W-:Y:S05]  /*51b0*/  CALL.REL.NOINC `($__internal_2_$__cuda_sm3x_div_rn_noftz_f32_slowpath) ;  /* 0x00000014001c7944 */ /* 0x000fea0003c00000 */
[----:B------:R-:W-:-:S07]  /*51c0*/  MOV R2, R0 ;  /* 0x0000000000027202 */ /* 0x000fce0000000f00 */
.L_x_98:
[----:B------:R-:W-:Y:S05]  /*51d0*/  BSYNC.RECONVERGENT B5 ;  /* 0x0000000000057941 */ /* 0x000fea0003800200 */
.L_x_97:
        /* <DEDUP_REMOVED lines=33> */
.L_x_100:
[----:B------:R-:W-:Y:S05]  /*53f0*/  BSYNC.RECONVERGENT B5 ;  /* 0x0000000000057941 */ /* 0x000fea0003800200 */
.L_x_99:
        /* <DEDUP_REMOVED lines=21> */
.L_x_92:
[----:B------:R-:W-:Y:S05]  /*5550*/  BSYNC.RECONVERGENT B4 ;  /* 0x0000000000047941 */ /* 0x000fea0003800200 */
.L_x_91:
        /* <DEDUP_REMOVED lines=21> */
.L_x_105:
[----:B------:R-:W-:Y:S05]  /*56b0*/  BSYNC.RECONVERGENT B5 ;  /* 0x0000000000057941 */ /* 0x000fea0003800200 */
.L_x_104:
[----:B------:R-:W0:Y:S01]  /*56c0*/  LDCU.64 UR6, c[0x0][0x3a0] ;  /* 0x00007400ff0677ac */ /* 0x000e220008000a00 */
[----:B------:R-:W-:Y:S01]  /*56d0*/  IADD3 R0, P0, PT, R4, R15, RZ ;  /* 0x0000000f04007210 */ /* 0x000fe20007f1e0ff */
[----:B------:R-:W1:Y:S01]  /*56e0*/  S2R R8, SR_CgaCtaId ;  /* 0x0000000000087919 */ /* 0x000e620000008800 */
[----:B------:R-:W-:Y:S01]  /*56f0*/  FMUL R2, R2, 1000 ;  /* 0x447a000002027820 */ /* 0x000fe20000400000 */
[----:B------:R-:W2:Y:S01]  /*5700*/  LDCU UR5, c[0x0][0x3f8] ;  /* 0x00007f00ff0577ac */ /* 0x000ea20008000800 */
[----:B------:R-:W-:Y:S02]  /*5710*/  IADD3.X R5, PT, PT, RZ, R9, RZ, P0, !PT ;  /* 0x00000009ff057210 */ /* 0x000fe400007fe4ff */
        /* <DEDUP_REMOVED lines=11> */
[----:B----4-:R-:W-:Y:S01]  /*57d0*/  IMAD R8, R0, 0x4, R5 ;  /* 0x0000000400087824 */ /* 0x010fe200078e0205 */
[----:B0-----:R-:W-:Y:S02]  /*57e0*/  I2FP.F32.S32 R11, R0 ;  /* 0x00000000000b7245 */ /* 0x001fe40000201400 */
[----:B--2---:R-:W-:Y:S02]  /*57f0*/  FADD R0, R16, UR5 ;  /* 0x0000000510007e21 */ /* 0x004fe40008000000 */
[----:B------:R-:W-:Y:S01]  /*5800*/  LDS R12, [R8] ;  /* 0x00000000080c7984 */ /* 0x000fe20000000800 */
[----:B------:R-:W-:Y:S01]  /*5810*/  FADD R11, R2, -R11 ;  /* 0x8000000b020b7221 */ /* 0x000fe20000000000 */
[----:B------:R-:W0:Y:S02]  /*5820*/  FCHK P0, R0, R22 ;  /* 0x0000001600007302 */ /* 0x000e240000000000 */
        /* <DEDUP_REMOVED lines=12> */
[----:B------:R-:W-:-:S07]  /*58f0*/  MOV R2, R0 ;  /* 0x0000000000027202 */ /* 0x000fce0000000f00 */
.L_x_107:
[----:B------:R-:W-:Y:S05]  /*5900*/  BSYNC.RECONVERGENT B5 ;  /* 0x0000000000057941 */ /* 0x000fea0003800200 */
.L_x_106:
        /* <DEDUP_REMOVED lines=17> */
.L_x_103:
[----:B------:R-:W-:Y:S05]  /*5a20*/  BSYNC.RECONVERGENT B4 ;  /* 0x0000000000047941 */ /* 0x000fea0003800200 */
.L_x_102:
        /* <DEDUP_REMOVED lines=19> */
.L_x_109:
[----:B------:R-:W-:Y:S05]  /*5b60*/  BSYNC.RECONVERGENT B4 ;  /* 0x0000000000047941 */ /* 0x000fea0003800200 */
.L_x_108:
        /* <DEDUP_REMOVED lines=11> */
[----:B0-----:R-:W-:-:S06]  /*5c20*/  ULEA UR5, UR6, UR5, 0x18 ;  /* 0x0000000506057291 */ /* 0x001fcc000f8ec0ff */
[----:B------:R-:W-:Y:S01]  /*5c30*/  LEA R6, R0, UR5, 0x2 ;  /* 0x0000000500067c11 */ /* 0x000fe2000f8e10ff */
[----:B------:R-:W-:-:S04]  /*5c40*/  FADD R0, R2, -R9 ;  /* 0x8000000902007221 */ /* 0x000fc80000000000 */
[----:B------:R-:W-:Y:S04]  /*5c50*/  LDS R7, [R6] ;  /* 0x0000000006077984 */ /* 0x000fe80000000800 */
[----:B------:R-:W0:Y:S02]  /*5c60*/  LDS R8, [R6+0x4] ;  /* 0x0000040006087984 */ /* 0x000e240000000800 */
[----:B0-----:R-:W-:-:S04]  /*5c70*/  FADD R8, -R7, R8 ;  /* 0x0000000807087221 */ /* 0x001fc80000000100 */
[----:B------:R-:W-:-:S04]  /*5c80*/  FFMA R0, R0, R8, R7 ;  /* 0x0000000800007223 */ /* 0x000fc80000000007 */
[----:B--2---:R-:W-:-:S07]  /*5c90*/  FFMA R3, R0, R4, R3 ;  /* 0x0000000400037223 */ /* 0x004fce0000000003 */
.L_x_90:
[----:B------:R-:W-:Y:S05]  /*5ca0*/  BSYNC.RECONVERGENT B3 ;  /* 0x0000000000037941 */ /* 0x000fea0003800200 */
.L_x_89:
[----:B------:R-:W-:-:S07]  /*5cb0*/  FFMA R19, R14, R3, R19 ;  /* 0x000000030e137223 */ /* 0x000fce0000000013 */
.L_x_67:
[----:B------:R-:W-:Y:S05]  /*5cc0*/  BSYNC.RECONVERGENT B2 ;  /* 0x0000000000027941 */ /* 0x000fea0003800200 */
.L_x_66:
[----:B------:R-:W0:Y:S01]  /*5cd0*/  LDCU UR5, c[0x0][0x394] ;  /* 0x00007280ff0577ac */ /* 0x000e220008000800 */
[----:B------:R-:W-:-:S04]  /*5ce0*/  IADD3 R18, PT, PT, R18, 0x1, RZ ;  /* 0x0000000112127810 */ /* 0x000fc80007ffe0ff */
[----:B0-----:R-:W-:-:S13]  /*5cf0*/  ISETP.NE.AND P0, PT, R18, UR5, PT ;  /* 0x0000000512007c0c */ /* 0x001fda000bf05270 */
[----:B------:R-:W-:Y:S05]  /*5d00*/  @P0 BRA `(.L_x_110) ;  /* 0xffffffb400540947 */ /* 0x000fea000383ffff */
[----:B------:R-:W0:Y:S01]  /*5d10*/  LDC.64 R2, c[0x0][0x380] ;  /* 0x0000e000ff027b82 */ /* 0x000e220000000a00 */
[----:B------:R-:W1:Y:S07]  /*5d20*/  LDCU UR5, c[0x0][0x3d0] ;  /* 0x00007a00ff0577ac */ /* 0x000e6e0008000800 */
[----:B------:R-:W2:Y:S01]  /*5d30*/  LDC.64 R4, c[0x0][0x388] ;  /* 0x0000e200ff047b82 */ /* 0x000ea20000000a00 */
[----:B0-----:R-:W-:-:S05]  /*5d40*/  IMAD.WIDE R2, R24, 0x4, R2 ;  /* 0x0000000418027825 */ /* 0x001fca00078e0202 */
[----:B------:R3:W-:Y:S01]  /*5d50*/  STG.E desc[UR8][R2.64], R17 ;  /* 0x0000001102007986 */ /* 0x0007e2000c101908 */
[----:B--2---:R-:W-:-:S04]  /*5d60*/  IMAD.WIDE R4, R24, 0x4, R4 ;  /* 0x0000000418047825 */ /* 0x004fc800078e0204 */
[----:B------:R-:W-:Y:S01]  /*5d70*/  IMAD.IADD R24, R23, 0x1, R24 ;  /* 0x0000000117187824 */ /* 0x000fe200078e0218 */
[----:B------:R3:W-:Y:S04]  /*5d80*/  STG.E desc[UR8][R4.64], R19 ;  /* 0x0000001304007986 */ /* 0x0007e8000c101908 */
[----:B-1----:R-:W-:-:S13]  /*5d90*/  ISETP.GE.AND P0, PT, R24, UR5, PT ;  /* 0x0000000518007c0c */ /* 0x002fda000bf06270 */
[----:B---3--:R-:W-:Y:S05]  /*5da0*/  @!P0 BRA `(.L_x_111) ;  /* 0xffffffb000e88947 */ /* 0x008fea000383ffff */
[----:B------:R-:W-:Y:S05]  /*5db0*/  EXIT ;  /* 0x000000000000794d */ /* 0x000fea0003800000 */
        .weak           $__internal_0_$__cuda_sm20_div_rn_f64_full
        .type           $__internal_0_$__cuda_sm20_div_rn_f64_full,@function
        .size           $__internal_0_$__cuda_sm20_div_rn_f64_full,($__internal_1_$__cuda_sm20_rcp_rn_f32_slowpath - $__internal_0_$__cuda_sm20_div_rn_f64_full)
$__internal_0_$__cuda_sm20_div_rn_f64_full:
[----:B------:R-:W-:Y:S01]  /*5dc0*/  MOV R13, 0x3fff4000 ;  /* 0x3fff4000000d7802 */ /* 0x000fe20000000f00 */
[----:B------:R-:W-:Y:S02]  /*5dd0*/  HFMA2 R12, -RZ, RZ, 0, 0 ;  /* 0x00000000ff0c7431 */ /* 0x000fe400000001ff */
[----:B------:R-:W-:Y:S01]  /*5de0*/  IMAD.MOV.U32 R14, RZ, RZ, 0x1 ;  /* 0x00000001ff0e7424 */ /* 0x000fe200078e00ff */
[----:B------:R-:W-:Y:S01]  /*5df0*/  MOV R11, R19 ;  /* 0x00000013000b7202 */ /* 0x000fe20000000f00 */
[----:B------:R-:W0:Y:S01]  /*5e00*/  MUFU.RCP64H R15, R13 ;  /* 0x0000000d000f7308 */ /* 0x000e220000001800 */
[----:B------:R-:W-:Y:S01]  /*5e10*/  IMAD.MOV.U32 R7, RZ, RZ, 0x1ca00000 ;  /* 0x1ca00000ff077424 */ /* 0x000fe200078e00ff */
[----:B------:R-:W-:Y:S01]  /*5e20*/  MOV R10, R18 ;  /* 0x00000012000a7202 */ /* 0x000fe20000000f00 */
[----:B------:R-:W-:Y:S01]  /*5e30*/  BSSY.RECONVERGENT B1, `(.L_x_112) ;  /* 0x0000046000017945 */ /* 0x000fe20003800200 */
[C---:B------:R-:W-:Y:S02]  /*5e40*/  FSETP.GEU.AND P1, PT, |R11|.reuse, 1.469367938527859385e-39, PT ;  /* 0x001000000b00780b */ /* 0x040fe40003f2e200 */
[----:B------:R-:W-:-:S02]  /*5e50*/  LOP3.LUT R2, R11, 0x7ff00000, RZ, 0xc0, !PT ;  /* 0x7ff000000b027812 */ /* 0x000fc400078ec0ff */
[----:B------:R-:W-:Y:S02]  /*5e60*/  MOV R23, 0x40800000 ;  /* 0x4080000000177802 */ /* 0x000fe40000000f00 */
[----:B------:R-:W-:Y:S01]  /*5e70*/  ISETP.GE.U32.AND P0, PT, R2, 0x40800000, PT ;  /* 0x408000000200780c */ /* 0x000fe20003f06070 */
[----:B------:R-:W-:Y:S02]  /*5e80*/  IMAD.MOV.U32 R22, RZ, RZ, R2 ;  /* 0x000000ffff167224 */ /* 0x000fe400078e0002 */
[----:B------:R-:W-:Y:S01]  /*5e90*/  VIADD R25, R23, 0xffffffff ;  /* 0xffffffff17197836 */ /* 0x000fe20000000000 */
[----:B------:R-:W-:Y:S01]  /*5ea0*/  SEL R7, R7, 0x63400000, !P0 ;  /* 0x6340000007077807 */ /* 0x000fe20004000000 */
[----:B0-----:R-:W-:-:S08]  /*5eb0*/  DFMA R16, R14, -R12, 1 ;  /* 0x3ff000000e10742b */ /* 0x001fd0000000080c */
[----:B------:R-:W-:-:S08]  /*5ec0*/  DFMA R16, R16, R16, R16 ;  /* 0x000000101010722b */ /* 0x000fd00000000010 */
[----:B------:R-:W-:Y:S01]  /*5ed0*/  DFMA R18, R14, R16, R14 ;  /* 0x000000100e12722b */ /* 0x000fe2000000000e */
[C-C-:B------:R-:W-:Y:S02]  /*5ee0*/  @!P1 LOP3.LUT R16, R7.reuse, 0x80000000, R11.reuse, 0xf8, !PT ;  /* 0x8000000007109812 */ /* 0x140fe400078ef80b */
[----:B------:R-:W-:Y:S02]  /*5ef0*/  LOP3.LUT R15, R7, 0x800fffff, R11, 0xf8, !PT ;  /* 0x800fffff070f7812 */ /* 0x000fe400078ef80b */
[----:B------:R-:W-:Y:S02]  /*5f00*/  @!P1 LOP3.LUT R17, R16, 0x100000, RZ, 0xfc, !PT ;  /* 0x0010000010119812 */ /* 0x000fe400078efcff */
[----:B------:R-:W-:Y:S01]  /*5f10*/  MOV R14, R10 ;  /* 0x0000000a000e7202 */ /* 0x000fe20000000f00 */
[----:B------:R-:W-:Y:S01]  /*5f20*/  DFMA R20, R18, -R12, 1 ;  /* 0x3ff000001214742b */ /* 0x000fe2000000080c */
[----:B------:R-:W-:-:S06]  /*5f30*/  @!P1 MOV R16, RZ ;  /* 0x000000ff00109202 */ /* 0x000fcc0000000f00 */
[----:B------:R-:W-:Y:S02]  /*5f40*/  @!P1 DFMA R14, R14, 2, -R16 ;  /* 0x400000000e0e982b */ /* 0x000fe40000000810 */
[----:B------:R-:W-:-:S08]  /*5f50*/  DFMA R16, R18, R20, R18 ;  /* 0x000000141210722b */ /* 0x000fd00000000012 */
[----:B------:R-:W-:Y:S01]  /*5f60*/  @!P1 LOP3.LUT R22, R15, 0x7ff00000, RZ, 0xc0, !PT ;  /* 0x7ff000000f169812 */ /* 0x000fe200078ec0ff */
[----:B------:R-:W-:-:S03]  /*5f70*/  DMUL R20, R16, R14 ;  /* 0x0000000e10147228 */ /* 0x000fc60000000000 */
[----:B------:R-:W-:-:S04]  /*5f80*/  IADD3 R24, PT, PT, R22, -0x1, RZ ;  /* 0xffffffff16187810 */ /* 0x000fc80007ffe0ff */
[----:B------:R-:W-:Y:S01]  /*5f90*/  ISETP.GT.U32.AND P0, PT, R24, 0x7feffffe, PT ;  /* 0x7feffffe1800780c */ /* 0x000fe20003f04070 */
[----:B------:R-:W-:-:S03]  /*5fa0*/  DFMA R18, R20, -R12, R14 ;  /* 0x8000000c1412722b */ /* 0x000fc6000000000e */
[----:B------:R-:W-:-:S05]  /*5fb0*/  ISETP.GT.U32.OR P0, PT, R25, 0x7feffffe, P0 ;  /* 0x7feffffe1900780c */ /* 0x000fca0000704470 */
[----:B------:R-:W-:-:S08]  /*5fc0*/  DFMA R16, R16, R18, R20 ;  /* 0x000000121010722b */ /* 0x000fd00000000014 */
[----:B------:R-:W-:Y:S05]  /*5fd0*/  @P0 BRA `(.L_x_113) ;  /* 0x0000000000680947 */ /* 0x000fea0003800000 */
[----:B------:R-:W-:Y:S02]  /*5fe0*/  MOV R11, 0x40800000 ;  /* 0x40800000000b7802 */ /* 0x000fe40000000f00 */
[----:B------:R-:W-:Y:S02]  /*5ff0*/  MOV R10, RZ ;  /* 0x000000ff000a7202 */ /* 0x000fe40000000f00 */
[----:B------:R-:W-:-:S04]  /*6000*/  VIADDMNMX R2, R2, -R11, 0xb9600000, !PT ;  /* 0xb960000002027446 */ /* 0x000fc8000780090b */
[----:B------:R-:W-:-:S04]  /*6010*/  VIMNMX R2, PT, PT, R2, 0x46a00000, PT ;  /* 0x46a0000002027848 */ /* 0x000fc80003fe0100 */
[----:B------:R-:W-:-:S05]  /*6020*/  IADD3 R20, PT, PT, -R7, R2, RZ ;  /* 0x0000000207147210 */ /* 0x000fca0007ffe1ff */
[----:B------:R-:W-:-:S06]  /*6030*/  VIADD R11, R20, 0x7fe00000 ;  /* 0x7fe00000140b7836 */ /* 0x000fcc0000000000 */
[----:B------:R-:W-:-:S10]  /*6040*/  DMUL R18, R16, R10 ;  /* 0x0000000a10127228 */ /* 0x000fd40000000000 */
[----:B------:R-:W-:-:S13]  /*6050*/  FSETP.GTU.AND P0, PT, |R19|, 1.469367938527859385e-39, PT ;  /* 0x001000001300780b */ /* 0x000fda0003f0c200 */
[----:B------:R-:W-:Y:S05]  /*6060*/  @P0 BRA `(.L_x_114) ;  /* 0x0000000000880947 */ /* 0x000fea0003800000 */
[----:B------:R-:W-:Y:S01]  /*6070*/  DFMA R12, R16, -R12, R14 ;  /* 0x8000000c100c722b */ /* 0x000fe2000000000e */
[----:B------:R-:W-:-:S09]  /*6080*/  MOV R10, RZ ;  /* 0x000000ff000a7202 */ /* 0x000fd20000000f00 */
[C---:B------:R-:W-:Y:S02]  /*6090*/  FSETP.NEU.AND P0, PT, R13.reuse, RZ, PT ;  /* 0x000000ff0d00720b */ /* 0x040fe40003f0d000 */
[----:B------:R-:W-:-:S04]  /*60a0*/  LOP3.LUT R2, R13, 0x408f4000, RZ, 0x3c, !PT ;  /* 0x408f40000d027812 */ /* 0x000fc800078e3cff */
[----:B------:R-:W-:-:S04]  /*60b0*/  LOP3.LUT R7, R2, 0x80000000, RZ, 0xc0, !PT ;  /* 0x8000000002077812 */ /* 0x000fc800078ec0ff */
[----:B------:R-:W-:-:S03]  /*60c0*/  LOP3.LUT R11, R7, R11, RZ, 0xfc, !PT ;  /* 0x0000000b070b7212 */ /* 0x000fc600078efcff */
[----:B------:R-:W-:Y:S05]  /*60d0*/  @!P0 BRA `(.L_x_114) ;  /* 0x00000000006c8947 */ /* 0x000fea0003800000 */
[----:B------:R-:W-:Y:S01]  /*60e0*/  IMAD.MOV R13, RZ, RZ, -R20 ;  /* 0x000000ffff0d7224 */ /* 0x000fe200078e0a14 */
[----:B------:R-:W-:Y:S01]  /*60f0*/  MOV R12, RZ ;  /* 0x000000ff000c7202 */ /* 0x000fe20000000f00 */
[----:B------:R-:W-:-:S05]  /*6100*/  DMUL.RP R10, R16, R10 ;  /* 0x0000000a100a7228 */ /* 0x000fca0000008000 */
[----:B------:R-:W-:-:S05]  /*6110*/  DFMA R12, R18, -R12, R16 ;  /* 0x8000000c120c722b */ /* 0x000fca0000000010 */
[----:B------:R-:W-:Y:S02]  /*6120*/  LOP3.LUT R7, R11, R7, RZ, 0x3c, !PT ;  /* 0x000000070b077212 */ /* 0x000fe400078e3cff */
[----:B------:R-:W-:-:S04]  /*6130*/  IADD3 R12, PT, PT, -R20, -0x43300000, RZ ;  /* 0xbcd00000140c7810 */ /* 0x000fc80007ffe1ff */
[----:B------:R-:W-:-:S04]  /*6140*/  FSETP.NEU.AND P0, PT, |R13|, R12, PT ;  /* 0x0000000c0d00720b */ /* 0x000fc80003f0d200 */
[----:B------:R-:W-:Y:S02]  /*6150*/  FSEL R18, R10, R18, !P0 ;  /* 0x000000120a127208 */ /* 0x000fe40004000000 */
[----:B------:R-:W-:Y:S01]  /*6160*/  FSEL R19, R7, R19, !P0 ;  /* 0x0000001307137208 */ /* 0x000fe20004000000 */
[----:B------:R-:W-:Y:S06]  /*6170*/  BRA `(.L_x_114) ;  /* 0x0000000000447947 */ /* 0x000fec0003800000 */
.L_x_113:
[----:B------:R-:W-:-:S14]  /*6180*/  DSETP.NAN.AND P0, PT, R10, R10, PT ;  /* 0x0000000a0a00722a */ /* 0x000fdc0003f08000 */
[----:B------:R-:W-:Y:S05]  /*6190*/  @P0 BRA `(.L_x_115) ;  /* 0x0000000000340947 */ /* 0x000fea0003800000 */
[----:B------:R-:W-:Y:S01]  /*61a0*/  ISETP.NE.AND P0, PT, R22, R23, PT ;  /* 0x000000171600720c */ /* 0x000fe20003f05270 */
[----:B------:R-:W-:Y:S01]  /*61b0*/  IMAD.MOV.U32 R19, RZ, RZ, -0x80000 ;  /* 0xfff80000ff137424 */ /* 0x000fe200078e00ff */
[----:B------:R-:W-:-:S11]  /*61c0*/  MOV R18, 0x0 ;  /* 0x0000000000127802 */ /* 0x000fd60000000f00 */
[----:B------:R-:W-:Y:S05]  /*61d0*/  @!P0 BRA `(.L_x_114) ;  /* 0x00000000002c8947 */ /* 0x000fea0003800000 */
[----:B------:R-:W-:Y:S02]  /*61e0*/  ISETP.NE.AND P0, PT, R22, 0x7ff00000, PT ;  /* 0x7ff000001600780c */ /* 0x000fe40003f05270 */
[----:B------:R-:W-:Y:S02]  /*61f0*/  LOP3.LUT R10, R11, 0x408f4000, RZ, 0x3c, !PT ;  /* 0x408f40000b0a7812 */ /* 0x000fe400078e3cff */
[----:B------:R-:W-:Y:S02]  /*6200*/  ISETP.EQ.OR P0, PT, R23, RZ, !P0 ;  /* 0x000000ff1700720c */ /* 0x000fe40004702670 */
[----:B------:R-:W-:-:S11]  /*6210*/  LOP3.LUT R19, R10, 0x80000000, RZ, 0xc0, !PT ;  /* 0x800000000a137812 */ /* 0x000fd600078ec0ff */
[----:B------:R-:W-:Y:S02]  /*6220*/  @P0 LOP3.LUT R2, R19, 0x7ff00000, RZ, 0xfc, !PT ;  /* 0x7ff0000013020812 */ /* 0x000fe400078efcff */
[----:B------:R-:W-:Y:S02]  /*6230*/  @!P0 MOV R18, RZ ;  /* 0x000000ff00128202 */ /* 0x000fe40000000f00 */
[----:B------:R-:W-:Y:S01]  /*6240*/  @P0 MOV R18, RZ ;  /* 0x000000ff00120202 */ /* 0x000fe20000000f00 */
[----:B------:R-:W-:Y:S01]  /*6250*/  @P0 IMAD.MOV.U32 R19, RZ, RZ, R2 ;  /* 0x000000ffff130224 */ /* 0x000fe200078e0002 */
[----:B------:R-:W-:Y:S06]  /*6260*/  BRA `(.L_x_114) ;  /* 0x0000000000087947 */ /* 0x000fec0003800000 */
.L_x_115:
[----:B------:R-:W-:Y:S02]  /*6270*/  LOP3.LUT R19, R11, 0x80000, RZ, 0xfc, !PT ;  /* 0x000800000b137812 */ /* 0x000fe400078efcff */
[----:B------:R-:W-:-:S07]  /*6280*/  MOV R18, R10 ;  /* 0x0000000a00127202 */ /* 0x000fce0000000f00 */
.L_x_114:
[----:B------:R-:W-:Y:S05]  /*6290*/  BSYNC.RECONVERGENT B1 ;  /* 0x0000000000017941 */ /* 0x000fea0003800200 */
.L_x_112:
[----:B------:R-:W-:Y:S01]  /*62a0*/  MOV R10, R0 ;  /* 0x00000000000a7202 */ /* 0x000fe20000000f00 */
[----:B------:R-:W-:-:S04]  /*62b0*/  IMAD.MOV.U32 R11, RZ, RZ, 0x0 ;  /* 0x00000000ff0b7424 */ /* 0x000fc800078e00ff */
[----:B------:R-:W-:Y:S05]  /*62c0*/  RET.REL.NODEC R10 `(_Z29gpu_tfm_lanczos2_arb_2dly_hmcPfS_iiPKfS1_PKiS3_S1_S1_S1_iiiiS1_S1_S1_f) ;  /* 0xffffff9c0a4c7950 */ /* 0x000fea0003c3ffff */
        .weak           $__internal_1_$__cuda_sm20_rcp_rn_f32_slowpath
        .type           $__internal_1_$__cuda_sm20_rcp_rn_f32_slowpath,@function
        .size           $__internal_1_$__cuda_sm20_rcp_rn_f32_slowpath,($__internal_2_$__cuda_sm3x_div_rn_noftz_f32_slowpath - $__internal_1_$__cuda_sm20_rcp_rn_f32_slowpath)
$__internal_1_$__cuda_sm20_rcp_rn_f32_slowpath:
[----:B------:R-:W-:Y:S01]  /*62d0*/  SHF.L.U32 R2, R0, 0x1, RZ ;  /* 0x0000000100027819 */ /* 0x000fe200000006ff */
[----:B------:R-:W-:Y:S03]  /*62e0*/  BSSY.RECONVERGENT B0, `(.L_x_116) ;  /* 0x0000030000007945 */ /* 0x000fe60003800200 */
[----:B------:R-:W-:-:S04]  /*62f0*/  SHF.R.U32.HI R2, RZ, 0x18, R2 ;  /* 0x00000018ff027819 */ /* 0x000fc80000011602 */
[----:B------:R-:W-:-:S13]  /*6300*/  ISETP.NE.U32.AND P0, PT, R2, RZ, PT ;  /* 0x000000ff0200720c */ /* 0x000fda0003f05070 */
[----:B------:R-:W-:Y:S05]  /*6310*/  @P0 BRA `(.L_x_117) ;  /* 0x0000000000280947 */ /* 0x000fea0003800000 */
[----:B------:R-:W-:-:S04]  /*6320*/  SHF.L.U32 R2, R0, 0x1, RZ ;  /* 0x0000000100027819 */ /* 0x000fc800000006ff */
[----:B------:R-:W-:-:S13]  /*6330*/  ISETP.NE.AND P0, PT, R2, RZ, PT ;  /* 0x000000ff0200720c */ /* 0x000fda0003f05270 */
[----:B------:R-:W-:Y:S01]  /*6340*/  @P0 FFMA R4, R0, 1.84467440737095516160e+19, RZ ;  /* 0x5f80000000040823 */ /* 0x000fe200000000ff */
[----:B------:R-:W-:Y:S08]  /*6350*/  @!P0 MUFU.RCP R3, R0 ;  /* 0x0000000000038308 */ /* 0x000ff00000001000 */
[----:B------:R-:W0:Y:S02]  /*6360*/  @P0 MUFU.RCP R5, R4 ;  /* 0x0000000400050308 */ /* 0x000e240000001000 */
[----:B0-----:R-:W-:-:S04]  /*6370*/  @P0 FFMA R2, R4, R5, -1 ;  /* 0xbf80000004020423 */ /* 0x001fc80000000005 */
[----:B------:R-:W-:-:S04]  /*6380*/  @P0 FADD.FTZ R2, -R2, -RZ ;  /* 0x800000ff02020221 */ /* 0x000fc80000010100 */
[----:B------:R-:W-:-:S04]  /*6390*/  @P0 FFMA R2, R5, R2, R5 ;  /* 0x0000000205020223 */ /* 0x000fc80000000005 */
[----:B------:R-:W-:Y:S01]  /*63a0*/  @P0 FFMA R3, R2, 1.84467440737095516160e+19, RZ ;  /* 0x5f80000002030823 */ /* 0x000fe200000000ff */
[----:B------:R-:W-:Y:S06]  /*63b0*/  BRA `(.L_x_118) ;  /* 0x0000000000887947 */ /* 0x000fec0003800000 */
.L_x_117:
[----:B------:R-:W-:-:S05]  /*63c0*/  VIADD R3, R2, 0xffffff03 ;  /* 0xffffff0302037836 */ /* 0x000fca0000000000 */
[----:B------:R-:W-:-:S13]  /*63d0*/  ISETP.GT.U32.AND P0, PT, R3, 0x1, PT ;  /* 0x000000010300780c */ /* 0x000fda0003f04070 */
[----:B------:R-:W-:Y:S05]  /*63e0*/  @P0 BRA `(.L_x_119) ;  /* 0x0000000000780947 */ /* 0x000fea0003800000 */
[----:B------:R-:W-:Y:S01]  /*63f0*/  LOP3.LUT R4, R0, 0x7fffff, RZ, 0xc0, !PT ;  /* 0x007fffff00047812 */ /* 0x000fe200078ec0ff */
[----:B------:R-:W-:-:S03]  /*6400*/  HFMA2 R10, -RZ, RZ, 0, 1.78813934326171875e-07 ;  /* 0x00000003ff0a7431 */ /* 0x000fc600000001ff */
[----:B------:R-:W-:-:S04]  /*6410*/  LOP3.LUT R4, R4, 0x3f800000, RZ, 0xfc, !PT ;  /* 0x3f80000004047812 */ /* 0x000fc800078efcff */
[----:B------:R-:W0:Y:S01]  /*6420*/  MUFU.RCP R5, R4 ;  /* 0x0000000400057308 */ /* 0x000e220000001000 */
[----:B------:R-:W-:Y:S01]  /*6430*/  SHF.L.U32 R9, R10, R3, RZ ;  /* 0x000000030a097219 */ /* 0x000fe200000006ff */
[----:B0-----:R-:W-:-:S04]  /*6440*/  FFMA R6, R4, R5, -1 ;  /* 0xbf80000004067423 */ /* 0x001fc80000000005 */
[----:B------:R-:W-:-:S04]  /*6450*/  FADD.FTZ R6, -R6, -RZ ;  /* 0x800000ff06067221 */ /* 0x000fc80000010100 */
[CCC-:B------:R-:W-:Y:S01]  /*6460*/  FFMA.RM R7, R5.reuse, R6.reuse, R5.reuse ;  /* 0x0000000605077223 */ /* 0x1c0fe20000004005 */
[----:B------:R-:W-:-:S04]  /*6470*/  FFMA.RP R6, R5, R6, R5 ;  /* 0x0000000605067223 */ /* 0x000fc80000008005 */
[C---:B------:R-:W-:Y:S02]  /*6480*/  LOP3.LUT R5, R7.reuse, 0x7fffff, RZ, 0xc0, !PT ;  /* 0x007fffff07057812 */ /* 0x040fe400078ec0ff */
[----:B------:R-:W-:Y:S02]  /*6490*/  FSETP.NEU.FTZ.AND P0, PT, R7, R6, PT ;  /* 0x000000060700720b */ /* 0x000fe40003f1d000 */
[----:B------:R-:W-:Y:S02]  /*64a0*/  LOP3.LUT R6, R5, 0x800000, RZ, 0xfc, !PT ;  /* 0x0080000005067812 */ /* 0x000fe400078efcff */
[----:B------:R-:W-:Y:S02]  /*64b0*/  SEL R5, RZ, 0xffffffff, !P0 ;  /* 0xffffffffff057807 */ /* 0x000fe40004000000 */
[----:B------:R-:W-:Y:S02]  /*64c0*/  LOP3.LUT R4, R9, R6, RZ, 0xc0, !PT ;  /* 0x0000000609047212 */ /* 0x000fe400078ec0ff */
[----:B------:R-:W-:-:S02]  /*64d0*/  IADD3 R5, PT, PT, -R5, RZ, RZ ;  /* 0x000000ff05057210 */ /* 0x000fc40007ffe1ff */
[-C--:B------:R-:W-:Y:S02]  /*64e0*/  SHF.R.U32.HI R4, RZ, R3.reuse, R4 ;  /* 0x00000003ff047219 */ /* 0x080fe40000011604 */
[----:B------:R-:W-:Y:S02]  /*64f0*/  LOP3.LUT P1, RZ, R5, R3, R6, 0xf8, !PT ;  /* 0x0000000305ff7212 */ /* 0x000fe4000782f806 */
[C---:B------:R-:W-:Y:S02]  /*6500*/  LOP3.LUT P0, RZ, R4.reuse, 0x1, RZ, 0xc0, !PT ;  /* 0x0000000104ff7812 */ /* 0x040fe4000780c0ff */
[----:B------:R-:W-:-:S04]  /*6510*/  LOP3.LUT P2, RZ, R4, 0x2, RZ, 0xc0, !PT ;  /* 0x0000000204ff7812 */ /* 0x000fc8000784c0ff */
[----:B------:R-:W-:Y:S02]  /*6520*/  PLOP3.LUT P0, PT, P0, P1, P2, 0xe0, 0x0 ;  /* 0x000000000000781c */ /* 0x000fe40000703c20 */
[----:B------:R-:W-:Y:S02]  /*6530*/  LOP3.LUT P1, RZ, R0, 0x7fffff, RZ, 0xc0, !PT ;  /* 0x007fffff00ff7812 */ /* 0x000fe4000782c0ff */
[----:B------:R-:W-:-:S05]  /*6540*/  SEL R3, RZ, 0x1, !P0 ;  /* 0x00000001ff037807 */ /* 0x000fca0004000000 */
[----:B------:R-:W-:-:S05]  /*6550*/  IMAD.MOV R3, RZ, RZ, -R3 ;  /* 0x000000ffff037224 */ /* 0x000fca00078e0a03 */
[----:B------:R-:W-:Y:S02]  /*6560*/  ISETP.GE.AND P0, PT, R3, RZ, PT ;  /* 0x000000ff0300720c */ /* 0x000fe40003f06270 */
[----:B------:R-:W-:-:S04]  /*6570*/  IADD3 R3, PT, PT, R2, -0xfc, RZ ;  /* 0xffffff0402037810 */ /* 0x000fc80007ffe0ff */
[----:B------:R-:W-:-:S07]  /*6580*/  SHF.R.U32.HI R3, RZ, R3, R6 ;  /* 0x00000003ff037219 */ /* 0x000fce0000011606 */
[----:B------:R-:W-:-:S05]  /*6590*/  @!P0 IADD3 R3, PT, PT, R3, 0x1, RZ ;  /* 0x0000000103038810 */ /* 0x000fca0007ffe0ff */
[----:B------:R-:W-:-:S05]  /*65a0*/  @!P1 IMAD.SHL.U32 R3, R3, 0x2, RZ ;  /* 0x0000000203039824 */ /* 0x000fca00078e00ff */
[----:B------:R-:W-:Y:S01]  /*65b0*/  LOP3.LUT R3, R3, 0x80000000, R0, 0xf8, !PT ;  /* 0x8000000003037812 */ /* 0x000fe200078ef800 */
[----:B------:R-:W-:Y:S06]  /*65c0*/  BRA `(.L_x_118) ;  /* 0x0000000000047947 */ /* 0x000fec0003800000 */
.L_x_119:
[----:B------:R0:W1:Y:S02]  /*65d0*/  MUFU.RCP R3, R0 ;  /* 0x0000000000037308 */ /* 0x0000640000001000 */
.L_x_118:
[----:B------:R-:W-:Y:S05]  /*65e0*/  BSYNC.RECONVERGENT B0 ;  /* 0x0000000000007941 */ /* 0x000fea0003800200 */
.L_x_116:
[----:B-1----:R-:W-:Y:S01]  /*65f0*/  MOV R20, R3 ;  /* 0x0000000300147202 */ /* 0x002fe20000000f00 */
[----:B------:R-:W-:Y:S01]  /*6600*/  IMAD.MOV.U32 R3, RZ, RZ, 0x0 ;  /* 0x00000000ff037424 */ /* 0x000fe200078e00ff */
[----:B------:R-:W-:-:S04]  /*6610*/  MOV R2, R8 ;  /* 0x0000000800027202 */ /* 0x000fc80000000f00 */
[----:B0-----:R-:W-:Y:S05]  /*6620*/  RET.REL.NODEC R2 `(_Z29gpu_tfm_lanczos2_arb_2dly_hmcPfS_iiPKfS1_PKiS3_S1_S1_S1_iiiiS1_S1_S1_f) ;  /* 0xffffff9802747950 */ /* 0x001fea0003c3ffff */
        .weak           $__internal_2_$__cuda_sm3x_div_rn_noftz_f32_slowpath
        .type           $__internal_2_$__cuda_sm3x_div_rn_noftz_f32_slowpath,@function
        .size           $__internal_2_$__cuda_sm3x_div_rn_noftz_f32_slowpath,(.L_x_134 - $__internal_2_$__cuda_sm3x_div_rn_noftz_f32_slowpath)
$__internal_2_$__cuda_sm3x_div_rn_noftz_f32_slowpath:
[----:B------:R-:W-:Y:S01]  /*6630*/  SHF.R.U32.HI R2, RZ, 0x17, R22 ;  /* 0x00000017ff027819 */ /* 0x000fe20000011616 */
[----:B------:R-:W-:Y:S01]  /*6640*/  BSSY.RECONVERGENT B0, `(.L_x_120) ;  /* 0x0000063000007945 */ /* 0x000fe20003800200 */
[----:B------:R-:W-:Y:S01]  /*6650*/  SHF.R.U32.HI R29, RZ, 0x17, R0 ;  /* 0x00000017ff1d7819 */ /* 0x000fe20000011600 */
[----:B------:R-:W-:Y:S01]  /*6660*/  IMAD.MOV.U32 R33, RZ, RZ, R22 ;  /* 0x000000ffff217224 */ /* 0x000fe200078e0016 */
[----:B------:R-:W-:Y:S02]  /*6670*/  LOP3.LUT R2, R2, 0xff, RZ, 0xc0, !PT ;  /* 0x000000ff02027812 */ /* 0x000fe400078ec0ff */
[----:B------:R-:W-:Y:S02]  /*6680*/  LOP3.LUT R29, R29, 0xff, RZ, 0xc0, !PT ;  /* 0x000000ff1d1d7812 */ /* 0x000fe400078ec0ff */
[----:B------:R-:W-:Y:S02]  /*6690*/  IADD3 R27, PT, PT, R2, -0x1, RZ ;  /* 0xffffffff021b7810 */ /* 0x000fe40007ffe0ff */
[----:B------:R-:W-:-:S02]  /*66a0*/  IADD3 R31, PT, PT, R29, -0x1, RZ ;  /* 0xffffffff1d1f7810 */ /* 0x000fc40007ffe0ff */
[----:B------:R-:W-:-:S04]  /*66b0*/  ISETP.GT.U32.AND P1, PT, R27, 0xfd, PT ;  /* 0x000000fd1b00780c */ /* 0x000fc80003f24070 */
[----:B------:R-:W-:-:S13]  /*66c0*/  ISETP.GT.U32.OR P1, PT, R31, 0xfd, P1 ;  /* 0x000000fd1f00780c */ /* 0x000fda0000f24470 */
[----:B------:R-:W-:Y:S01]  /*66d0*/  @!P1 MOV R25, RZ ;  /* 0x000000ff00199202 */ /* 0x000fe20000000f00 */
[----:B------:R-:W-:Y:S06]  /*66e0*/  @!P1 BRA `(.L_x_121) ;  /* 0x00000000005c9947 */ /* 0x000fec0003800000 */
[----:B------:R-:W-:Y:S02]  /*66f0*/  FSETP.GTU.FTZ.AND P1, PT, |R0|, +INF , PT ;  /* 0x7f8000000000780b */ /* 0x000fe40003f3c200 */
[----:B------:R-:W-:-:S04]  /*6700*/  FSETP.GTU.FTZ.AND P2, PT, |R22|, +INF , PT ;  /* 0x7f8000001600780b */ /* 0x000fc80003f5c200 */
[----:B------:R-:W-:-:S13]  /*6710*/  PLOP3.LUT P1, PT, P1, P2, PT, 0xf8, 0x8f ;  /* 0x00000000008f781c */ /* 0x000fda0000f25f70 */
[----:B------:R-:W-:Y:S05]  /*6720*/  @P1 BRA `(.L_x_122) ;  /* 0x00000004004c1947 */ /* 0x000fea0003800000 */
[----:B------:R-:W-:-:S13]  /*6730*/  LOP3.LUT P1, RZ, R33, 0x7fffffff, R0, 0xc8, !PT ;  /* 0x7fffffff21ff7812 */ /* 0x000fda000782c800 */
[----:B------:R-:W-:Y:S05]  /*6740*/  @!P1 BRA `(.L_x_123) ;  /* 0x00000004003c9947 */ /* 0x000fea0003800000 */
[----:B------:R-:W-:Y:S02]  /*6750*/  FSETP.NEU.FTZ.AND P3, PT, |R0|, +INF , PT ;  /* 0x7f8000000000780b */ /* 0x000fe40003f7d200 */
[----:B------:R-:W-:Y:S02]  /*6760*/  FSETP.NEU.FTZ.AND P2, PT, |R22|, +INF , PT ;  /* 0x7f8000001600780b */ /* 0x000fe40003f5d200 */
[----:B------:R-:W-:-:S11]  /*6770*/  FSETP.NEU.FTZ.AND P1, PT, |R0|, +INF , PT ;  /* 0x7f8000000000780b */ /* 0x000fd60003f3d200 */
[----:B------:R-:W-:Y:S05]  /*6780*/  @!P2 BRA !P3, `(.L_x_123) ;  /* 0x00000004002ca947 */ /* 0x000fea0005800000 */
[----:B------:R-:W-:-:S04]  /*6790*/  LOP3.LUT P3, RZ, R0, 0x7fffffff, RZ, 0xc0, !PT ;  /* 0x7fffffff00ff7812 */ /* 0x000fc8000786c0ff */
[----:B------:R-:W-:-:S13]  /*67a0*/  PLOP3.LUT P2, PT, P2, P3, PT, 0x2f, 0xf2 ;  /* 0x0000000000f2781c */ /* 0x000fda0001746577 */
[----:B------:R-:W-:Y:S05]  /*67b0*/  @P2 BRA `(.L_x_124) ;  /* 0x0000000400182947 */ /* 0x000fea0003800000 */
[----:B------:R-:W-:-:S04]  /*67c0*/  LOP3.LUT P2, RZ, R33, 0x7fffffff, RZ, 0xc0, !PT ;  /* 0x7fffffff21ff7812 */ /* 0x000fc8000784c0ff */
[----:B------:R-:W-:-:S13]  /*67d0*/  PLOP3.LUT P1, PT, P1, P2, PT, 0x2f, 0xf2 ;  /* 0x0000000000f2781c */ /* 0x000fda0000f24577 */
[----:B------:R-:W-:Y:S05]  /*67e0*/  @P1 BRA `(.L_x_125) ;  /* 0x0000000400001947 */ /* 0x000fea0003800000 */
[----:B------:R-:W-:Y:S02]  /*67f0*/  ISETP.GE.AND P1, PT, R31, RZ, PT ;  /* 0x000000ff1f00720c */ /* 0x000fe40003f26270 */
[----:B------:R-:W-:-:S11]  /*6800*/  ISETP.GE.AND P2, PT, R27, RZ, PT ;  /* 0x000000ff1b00720c */ /* 0x000fd60003f46270 */
[----:B------:R-:W-:Y:S01]  /*6810*/  @P1 MOV R25, RZ ;  /* 0x000000ff00191202 */ /* 0x000fe20000000f00 */
[----:B------:R-:W-:Y:S02]  /*6820*/  @!P1 IMAD.MOV.U32 R25, RZ, RZ, -0x40 ;  /* 0xffffffc0ff199424 */ /* 0x000fe400078e00ff */
[----:B------:R-:W-:Y:S01]  /*6830*/  @!P1 FFMA R0, R0, 1.84467440737095516160e+19, RZ ;  /* 0x5f80000000009823 */ /* 0x000fe200000000ff */
[----:B------:R-:W-:Y:S02]  /*6840*/  @!P2 FFMA R33, R22, 1.84467440737095516160e+19, RZ ;  /* 0x5f8000001621a823 */ /* 0x000fe400000000ff */
[----:B------:R-:W-:-:S07]  /*6850*/  @!P2 IADD3 R25, PT, PT, R25, 0x40, RZ ;  /* 0x000000401919a810 */ /* 0x000fce0007ffe0ff */
.L_x_121:
[----:B------:R-:W-:Y:S01]  /*6860*/  LEA R34, R2, 0xc0800000, 0x17 ;  /* 0xc080000002227811 */ /* 0x000fe200078eb8ff */
[----:B------:R-:W-:Y:S01]  /*6870*/  VIADD R29, R29, 0xffffff81 ;  /* 0xffffff811d1d7836 */ /* 0x000fe20000000000 */
[----:B------:R-:W-:Y:S02]  /*6880*/  BSSY.RECONVERGENT B1, `(.L_x_126) ;  /* 0x0000035000017945 */ /* 0x000fe40003800200 */
[----:B------:R-:W-:Y:S01]  /*6890*/  IADD3 R34, PT, PT, -R34, R33, RZ ;  /* 0x0000002122227210 */ /* 0x000fe20007ffe1ff */
[----:B------:R-:W-:-:S03]  /*68a0*/  IMAD R0, R29, -0x800000, R0 ;  /* 0xff8000001d007824 */ /* 0x000fc600078e0200 */
[----:B------:R0:W1:Y:S01]  /*68b0*/  MUFU.RCP R32, R34 ;  /* 0x0000002200207308 */ /* 0x0000620000001000 */
[----:B------:R-:W-:Y:S01]  /*68c0*/  FADD.FTZ R27, -R34, -RZ ;  /* 0x800000ff221b7221 */ /* 0x000fe20000010100 */
[----:B0-----:R-:W-:-:S04]  /*68d0*/  IADD3 R34, PT, PT, R29, 0x7f, -R2 ;  /* 0x0000007f1d227810 */ /* 0x001fc80007ffe802 */
[----:B------:R-:W-:Y:S01]  /*68e0*/  IADD3 R25, PT, PT, R34, R25, RZ ;  /* 0x0000001922197210 */ /* 0x000fe20007ffe0ff */
[----:B-1----:R-:W-:-:S04]  /*68f0*/  FFMA R31, R32, R27, 1 ;  /* 0x3f800000201f7423 */ /* 0x002fc8000000001b */
[----:B------:R-:W-:-:S04]  /*6900*/  FFMA R31, R32, R31, R32 ;  /* 0x0000001f201f7223 */ /* 0x000fc80000000020 */
[----:B------:R-:W-:-:S04]  /*6910*/  FFMA R32, R0, R31, RZ ;  /* 0x0000001f00207223 */ /* 0x000fc800000000ff */
[----:B------:R-:W-:-:S04]  /*6920*/  FFMA R33, R27, R32, R0 ;  /* 0x000000201b217223 */ /* 0x000fc80000000000 */
[----:B------:R-:W-:-:S04]  /*6930*/  FFMA R32, R31, R33, R32 ;  /* 0x000000211f207223 */ /* 0x000fc80000000020 */
[----:B------:R-:W-:-:S04]  /*6940*/  FFMA R27, R27, R32, R0 ;  /* 0x000000201b1b7223 */ /* 0x000fc80000000000 */
[----:B------:R-:W-:-:S05]  /*6950*/  FFMA R0, R31, R27, R32 ;  /* 0x0000001b1f007223 */ /* 0x000fca0000000020 */
[----:B------:R-:W-:-:S04]  /*6960*/  SHF.R.U32.HI R2, RZ, 0x17, R0 ;  /* 0x00000017ff027819 */ /* 0x000fc80000011600 */
[----:B------:R-:W-:-:S04]  /*6970*/  LOP3.LUT R2, R2, 0xff, RZ, 0xc0, !PT ;  /* 0x000000ff02027812 */ /* 0x000fc800078ec0ff */
[----:B------:R-:W-:-:S05]  /*6980*/  IADD3 R2, PT, PT, R2, R25, RZ ;  /* 0x0000001902027210 */ /* 0x000fca0007ffe0ff */
[----:B------:R-:W-:-:S05]  /*6990*/  VIADD R29, R2, 0xffffffff ;  /* 0xffffffff021d7836 */ /* 0x000fca0000000000 */
[----:B------:R-:W-:-:S13]  /*69a0*/  ISETP.GE.U32.AND P1, PT, R29, 0xfe, PT ;  /* 0x000000fe1d00780c */ /* 0x000fda0003f26070 */
[----:B------:R-:W-:Y:S05]  /*69b0*/  @!P1 BRA `(.L_x_127) ;  /* 0x0000000000809947 */ /* 0x000fea0003800000 */
[----:B------:R-:W-:-:S13]  /*69c0*/  ISETP.GT.AND P1, PT, R2, 0xfe, PT ;  /* 0x000000fe0200780c */ /* 0x000fda0003f24270 */
[----:B------:R-:W-:Y:S05]  /*69d0*/  @P1 BRA `(.L_x_128) ;  /* 0x00000000006c1947 */ /* 0x000fea0003800000 */
[----:B------:R-:W-:-:S13]  /*69e0*/  ISETP.GE.AND P1, PT, R2, 0x1, PT ;  /* 0x000000010200780c */ /* 0x000fda0003f26270 */
[----:B------:R-:W-:Y:S05]  /*69f0*/  @P1 BRA `(.L_x_129) ;  /* 0x0000000000741947 */ /* 0x000fea0003800000 */
[----:B------:R-:W-:Y:S02]  /*6a00*/  ISETP.GE.AND P1, PT, R2, -0x18, PT ;  /* 0xffffffe80200780c */ /* 0x000fe40003f26270 */
[----:B------:R-:W-:-:S11]  /*6a10*/  LOP3.LUT R0, R0, 0x80000000, RZ, 0xc0, !PT ;  /* 0x8000000000007812 */ /* 0x000fd600078ec0ff */
[----:B------:R-:W-:Y:S05]  /*6a20*/  @!P1 BRA `(.L_x_129) ;  /* 0x0000000000689947 */ /* 0x000fea0003800000 */
[CCC-:B------:R-:W-:Y:S01]  /*6a30*/  FFMA.RZ R25, R31.reuse, R27.reuse, R32.reuse ;  /* 0x0000001b1f197223 */ /* 0x1c0fe2000000c020 */
[CCC-:B------:R-:W-:Y:S01]  /*6a40*/  FFMA.RP R29, R31.reuse, R27.reuse, R32.reuse ;  /* 0x0000001b1f1d7223 */ /* 0x1c0fe20000008020 */
[----:B------:R-:W-:Y:S01]  /*6a50*/  FFMA.RM R32, R31, R27, R32 ;  /* 0x0000001b1f207223 */ /* 0x000fe20000004020 */
[C---:B------:R-:W-:Y:S02]  /*6a60*/  IADD3 R27, PT, PT, R2.reuse, 0x20, RZ ;  /* 0x00000020021b7810 */ /* 0x040fe40007ffe0ff */
[----:B------:R-:W-:Y:S02]  /*6a70*/  LOP3.LUT R25, R25, 0x7fffff, RZ, 0xc0, !PT ;  /* 0x007fffff19197812 */ /* 0x000fe400078ec0ff */
[C---:B------:R-:W-:Y:S02]  /*6a80*/  ISETP.NE.AND P3, PT, R2.reuse, RZ, PT ;  /* 0x000000ff0200720c */ /* 0x040fe40003f65270 */
[----:B------:R-:W-:Y:S02]  /*6a90*/  LOP3.LUT R34, R25, 0x800000, RZ, 0xfc, !PT ;  /* 0x0080000019227812 */ /* 0x000fe400078efcff */
[----:B------:R-:W-:-:S02]  /*6aa0*/  ISETP.NE.AND P2, PT, R2, RZ, PT ;  /* 0x000000ff0200720c */ /* 0x000fc40003f45270 */
[----:B------:R-:W-:Y:S02]  /*6ab0*/  IADD3 R2, PT, PT, -R2, RZ, RZ ;  /* 0x000000ff02027210 */ /* 0x000fe40007ffe1ff */
[----:B------:R-:W-:Y:S02]  /*6ac0*/  SHF.L.U32 R27, R34, R27, RZ ;  /* 0x0000001b221b7219 */ /* 0x000fe400000006ff */
[----:B------:R-:W-:Y:S02]  /*6ad0*/  FSETP.NEU.FTZ.AND P1, PT, R29, R32, PT ;  /* 0x000000201d00720b */ /* 0x000fe40003f3d000 */
[----:B------:R-:W-:Y:S02]  /*6ae0*/  SEL R25, R2, RZ, P3 ;  /* 0x000000ff02197207 */ /* 0x000fe40001800000 */
[----:B------:R-:W-:Y:S02]  /*6af0*/  ISETP.NE.AND P2, PT, R27, RZ, P2 ;  /* 0x000000ff1b00720c */ /* 0x000fe40001745270 */
[----:B------:R-:W-:-:S02]  /*6b00*/  SHF.R.U32.HI R27, RZ, R25, R34 ;  /* 0x00000019ff1b7219 */ /* 0x000fc40000011622 */
[----:B------:R-:W-:Y:S02]  /*6b10*/  PLOP3.LUT P1, PT, P1, P2, PT, 0xf8, 0x8f ;  /* 0x00000000008f781c */ /* 0x000fe40000f25f70 */
[----:B------:R-:W-:Y:S02]  /*6b20*/  SHF.R.U32.HI R25, RZ, 0x1, R27 ;  /* 0x00000001ff197819 */ /* 0x000fe4000001161b */
[----:B------:R-:W-:-:S04]  /*6b30*/  SEL R2, RZ, 0x1, !P1 ;  /* 0x00000001ff027807 */ /* 0x000fc80004800000 */
[----:B------:R-:W-:-:S04]  /*6b40*/  LOP3.LUT R2, R2, 0x1, R25, 0xf8, !PT ;  /* 0x0000000102027812 */ /* 0x000fc800078ef819 */
[----:B------:R-:W-:-:S05]  /*6b50*/  LOP3.LUT R2, R2, R27, RZ, 0xc0, !PT ;  /* 0x0000001b02027212 */ /* 0x000fca00078ec0ff */
[----:B------:R-:W-:-:S05]  /*6b60*/  IMAD.IADD R25, R25, 0x1, R2 ;  /* 0x0000000119197824 */ /* 0x000fca00078e0202 */
[----:B------:R-:W-:Y:S01]  /*6b70*/  LOP3.LUT R0, R25, R0, RZ, 0xfc, !PT ;  /* 0x0000000019007212 */ /* 0x000fe200078efcff */
[----:B------:R-:W-:Y:S06]  /*6b80*/  BRA `(.L_x_129) ;  /* 0x0000000000107947 */ /* 0x000fec0003800000 */
.L_x_128:
[----:B------:R-:W-:-:S04]  /*6b90*/  LOP3.LUT R0, R0, 0x80000000, RZ, 0xc0, !PT ;  /* 0x8000000000007812 */ /* 0x000fc800078ec0ff */
[----:B------:R-:W-:Y:S01]  /*6ba0*/  LOP3.LUT R0, R0, 0x7f800000, RZ, 0xfc, !PT ;  /* 0x7f80000000007812 */ /* 0x000fe200078efcff */
[----:B------:R-:W-:Y:S06]  /*6bb0*/  BRA `(.L_x_129) ;  /* 0x0000000000047947 */ /* 0x000fec0003800000 */
.L_x_127:
[----:B------:R-:W-:-:S07]  /*6bc0*/  LEA R0, R25, R0, 0x17 ;  /* 0x0000000019007211 */ /* 0x000fce00078eb8ff */
.L_x_129:
[----:B------:R-:W-:Y:S05]  /*6bd0*/  BSYNC.RECONVERGENT B1 ;  /* 0x0000000000017941 */ /* 0x000fea0003800200 */
.L_x_126:
[----:B------:R-:W-:Y:S05]  /*6be0*/  BRA `(.L_x_130) ;  /* 0x0000000000207947 */ /* 0x000fea0003800000 */
.L_x_125:
[----:B------:R-:W-:-:S04]  /*6bf0*/  LOP3.LUT R0, R33, 0x80000000, R0, 0x48, !PT ;  /* 0x8000000021007812 */ /* 0x000fc800078e4800 */
[----:B------:R-:W-:Y:S01]  /*6c00*/  LOP3.LUT R0, R0, 0x7f800000, RZ, 0xfc, !PT ;  /* 0x7f80000000007812 */ /* 0x000fe200078efcff */
[----:B------:R-:W-:Y:S06]  /*6c10*/  BRA `(.L_x_130) ;  /* 0x0000000000147947 */ /* 0x000fec0003800000 */
.L_x_124:
[----:B------:R-:W-:Y:S01]  /*6c20*/  LOP3.LUT R0, R33, 0x80000000, R0, 0x48, !PT ;  /* 0x8000000021007812 */ /* 0x000fe200078e4800 */
[----:B------:R-:W-:Y:S06]  /*6c30*/  BRA `(.L_x_130) ;  /* 0x00000000000c7947 */ /* 0x000fec0003800000 */
.L_x_123:
[----:B------:R-:W0:Y:S01]  /*6c40*/  MUFU.RSQ R0, -QNAN ;  /* 0xffc0000000007908 */ /* 0x000e220000001400 */
[----:B------:R-:W-:Y:S05]  /*6c50*/  BRA `(.L_x_130) ;  /* 0x0000000000047947 */ /* 0x000fea0003800000 */
.L_x_122:
[----:B------:R-:W-:-:S07]  /*6c60*/  FADD.FTZ R0, R0, R22 ;  /* 0x0000001600007221 */ /* 0x000fce0000010000 */
.L_x_130:
[----:B------:R-:W-:Y:S05]  /*6c70*/  BSYNC.RECONVERGENT B0 ;  /* 0x0000000000007941 */ /* 0x000fea0003800200 */
.L_x_120:
[----:B------:R-:W-:-:S04]  /*6c80*/  HFMA2 R27, -RZ, RZ, 0, 0 ;  /* 0x00000000ff1b7431 */ /* 0x000fc800000001ff */
[----:B0-----:R-:W-:Y:S05]  /*6c90*/  RET.REL.NODEC R26 `(_Z29gpu_tfm_lanczos2_arb_2dly_hmcPfS_iiPKfS1_PKiS3_S1_S1_S1_iiiiS1_S1_S1_f) ;  /* 0xffffff901ad87950 */ /* 0x001fea0003c3ffff */
.L_x_131:
[----:B------:R-:W-:-:S00]  /*6ca0*/  BRA `(.L_x_131) ;  /* 0xfffffffc00fc7947 */ /* 0x000fc0000383ffff */
[----:B------:R-:W-:-:S00]  /*6cb0*/  NOP ;  /* 0x0000000000007918 */ /* 0x000fc00000000000 */
        /* <DEDUP_REMOVED lines=12> */
.L_x_134:


//--------------------- .nv.global.init           --------------------------
	.section	.nv.global.init,"aw",@progbits
	.align	4
.nv.global.init:
	.type		__cudart_i2opi_f,@object
	.size		__cudart_i2opi_f,(.L_0 - __cudart_i2opi_f)
__cudart_i2opi_f:
        /*0000*/ 	.byte	0x41, 0x90, 0x43, 0x3c, 0x99, 0x95, 0x62, 0xdb, 0xc0, 0xdd, 0x34, 0xf5, 0xd1, 0x57, 0x27, 0xfc
        /*0010*/ 	.byte	0x29, 0x15, 0x44, 0x4e, 0x6e, 0x83, 0xf9, 0xa2
.L_0:


//--------------------- .nv.shared._Z29gpu_tfm_lanczos2_arb_2dly_hmcPfS_iiPKfS1_PKiS3_S1_S1_S1_iiiiS1_S1_S1_f --------------------------
	.section	.nv.shared._Z29gpu_tfm_lanczos2_arb_2dly_hmcPfS_iiPKfS1_PKiS3_S1_S1_S1_iiiiS1_S1_S1_f,"aw",@nobits
	.sectionflags	@""
	.align	4
.nv.shared._Z29gpu_tfm_lanczos2_arb_2dly_hmcPfS_iiPKfS1_PKiS3_S1_S1_S1_iiiiS1_S1_S1_f:
	.zero		5028


//--------------------- .nv.shared.reserved.0     --------------------------
	.section	.nv.shared.reserved.0,"aw",@nobits
	.weak		__nv_reservedSMEM_offset_0_alias
	.size		__nv_reservedSMEM_offset_0_alias, 0, 64
	.other		__nv_reservedSMEM_offset_0_alias,@"STO_CUDA_RESERVED_SHARED STV_DEFAULT"
__nv_reservedSMEM_offset_0_alias:
	.zero		0
	.zero		64


//--------------------- .nv.constant0._Z29gpu_tfm_lanczos2_arb_2dly_hmcPfS_iiPKfS1_PKiS3_S1_S1_S1_iiiiS1_S1_S1_f --------------------------
	.section	.nv.constant0._Z29gpu_tfm_lanczos2_arb_2dly_hmcPfS_iiPKfS1_PKiS3_S1_S1_S1_iiiiS1_S1_S1_f,"a",@progbits
	.sectionflags	@""
	.align	4
.nv.constant0._Z29gpu_tfm_lanczos2_arb_2dly_hmcPfS_iiPKfS1_PKiS3_S1_S1_S1_iiiiS1_S1_S1_f:
	.zero		1020


//--------------------- SYMBOLS --------------------------

	.type		.nv.reservedSmem.offset0,@object
	.size		.nv.reservedSmem.offset0,0x4
	.type		.nv.reservedSmem.cap,@object
	.size		.nv.reservedSmem.cap,0x4
